	.target	sm_90a

	.elftype	@"ET_EXEC"


//--------------------- .note.nv.tkinfo           --------------------------
	.section	.note.nv.tkinfo,"",@"SHT_NOTE"
	.sectionflags	@"SHF_NOTE_NV_TKINFO"
	.tkinfo
        /*0018*/ 	.word	0x00000002
        /*0030*/ 	.string	""
        /*0030*/ 	.string	"ptxas"
        /*0030*/ 	.string	"Cuda compilation tools, release 13.0, V13.0.88"
        /*0030*/ 	.string	"Build cuda_13.0.r13.0/compiler.36424714_0"
        /*0030*/ 	.string	"-arch sm_90a -m 64 "



//--------------------- .note.nv.cuinfo           --------------------------
	.section	.note.nv.cuinfo,"",@"SHT_NOTE"
	.sectionflags	@"SHF_NOTE_NV_CUINFO"
        /*0018*/ 	.short	0x0002
        /*001a*/ 	.short	0x005a
        /*001c*/ 	.short	0x0082
	.zero		2


//--------------------- .nv.info                  --------------------------
	.section	.nv.info,"",@"SHT_CUDA_INFO"
	.align	4


	//----- nvinfo : EIATTR_REGCOUNT
	.align		4
        /*0000*/ 	.byte	0x04, 0x2f
        /*0002*/ 	.short	(.L_12 - .L_11)
	.align		4
.L_11:
        /*0004*/ 	.word	index@(_ZN7cutlass13device_kernelINS_4conv6kernel13ConvUniversalINS1_16ConvProblemShapeILNS1_8OperatorE1ELi2EEENS1_10collective14CollectiveConvINS1_46MainloopSm90TmaGmmaWarpSpecializedImplicitGemmILS5_1ELi9ELi2EN4cute5tupleIJNSA_1CILi2EEENSC_ILi1EEESE_EEENS1_36KernelImplicitTmaWarpSpecializedSm90ELi1EEENSB_IJNSC_ILi64EEENSC_ILi128EEENSB_IJSI_EEEEEENS_6half_tESM_NSA_8TiledMMAINSA_8MMA_AtomIJNSA_4SM904GMMA26MMA_64x128x16_F32F16F16_SSILNSQ_5MajorE0ELSS_1ELNSQ_7ScaleInE1ELST_1EEEEEENSA_6LayoutINSB_IJSE_SE_SE_EEENSB_IJNSC_ILi0EEESY_SY_EEEEENSB_IJNSA_10UnderscoreES11_S11_EEEEENS7_6detail26Sm90ImplicitGemmTileTraitsINSA_20SM90_TMA_LOAD_IM2COLENSA_14ComposedLayoutINSA_7SwizzleILi3ELi4ELi3EEENSA_18smem_ptr_flag_bitsILi16EEENSW_INSB_IJNSB_IJNSC_ILi8EEES1C_EEENSB_IJSI_SE_EEENSB_IJSE_NSC_ILi9EEEEEEEEENSB_IJNSB_IJSI_NSC_ILi512EEEEEENSB_IJSE_SY_EEENSB_IJSY_NSC_ILi4096EEEEEEEEEEEEEvEENS15_INSA_23SM90_TMA_LOAD_MULTICASTENS17_IS19_S1B_NSW_INSB_IJNSB_IJSI_SD_EEES1D_S1G_EEENSB_IJNSB_IJSE_S1L_EEES1J_NSB_IJSY_NSC_ILi8192EEEEEEEEEEEEEvEEEENS_8epilogue10collective6detail29Sm90TmaWarpSpecializedAdapterINS23_15DefaultEpilogueISM_NSB_IJNSB_IJlllEEESE_SY_EEES28_NS22_6thread17LinearCombinationISM_Li1EffLNS29_9ScaleType4KindE0ELNS_15FloatRoundStyleE2ESM_EENS_4gemm15EpilogueDefaultEEEEEvvEEEEvNT_6ParamsE)
        /*0008*/ 	.word	0x0000005a


	//----- nvinfo : EIATTR_FRAME_SIZE
	.align		4
.L_12:
        /*000c*/ 	.byte	0x04, 0x11
        /*000e*/ 	.short	(.L_14 - .L_13)
	.align		4
.L_13:
        /*0010*/ 	.word	index@(_ZN7cutlass13device_kernelINS_4conv6kernel13ConvUniversalINS1_16ConvProblemShapeILNS1_8OperatorE1ELi2EEENS1_10collective14CollectiveConvINS1_46MainloopSm90TmaGmmaWarpSpecializedImplicitGemmILS5_1ELi9ELi2EN4cute5tupleIJNSA_1CILi2EEENSC_ILi1EEESE_EEENS1_36KernelImplicitTmaWarpSpecializedSm90ELi1EEENSB_IJNSC_ILi64EEENSC_ILi128EEENSB_IJSI_EEEEEENS_6half_tESM_NSA_8TiledMMAINSA_8MMA_AtomIJNSA_4SM904GMMA26MMA_64x128x16_F32F16F16_SSILNSQ_5MajorE0ELSS_1ELNSQ_7ScaleInE1ELST_1EEEEEENSA_6LayoutINSB_IJSE_SE_SE_EEENSB_IJNSC_ILi0EEESY_SY_EEEEENSB_IJNSA_10UnderscoreES11_S11_EEEEENS7_6detail26Sm90ImplicitGemmTileTraitsINSA_20SM90_TMA_LOAD_IM2COLENSA_14ComposedLayoutINSA_7SwizzleILi3ELi4ELi3EEENSA_18smem_ptr_flag_bitsILi16EEENSW_INSB_IJNSB_IJNSC_ILi8EEES1C_EEENSB_IJSI_SE_EEENSB_IJSE_NSC_ILi9EEEEEEEEENSB_IJNSB_IJSI_NSC_ILi512EEEEEENSB_IJSE_SY_EEENSB_IJSY_NSC_ILi4096EEEEEEEEEEEEEvEENS15_INSA_23SM90_TMA_LOAD_MULTICASTENS17_IS19_S1B_NSW_INSB_IJNSB_IJSI_SD_EEES1D_S1G_EEENSB_IJNSB_IJSE_S1L_EEES1J_NSB_IJSY_NSC_ILi8192EEEEEEEEEEEEEvEEEENS_8epilogue10collective6detail29Sm90TmaWarpSpecializedAdapterINS23_15DefaultEpilogueISM_NSB_IJNSB_IJlllEEESE_SY_EEES28_NS22_6thread17LinearCombinationISM_Li1EffLNS29_9ScaleType4KindE0ELNS_15FloatRoundStyleE2ESM_EENS_4gemm15EpilogueDefaultEEEEEvvEEEEvNT_6ParamsE)
        /*0014*/ 	.word	0x00000000


	//----- nvinfo : EIATTR_MIN_STACK_SIZE
	.align		4
.L_14:
        /*0018*/ 	.byte	0x04, 0x12
        /*001a*/ 	.short	(.L_16 - .L_15)
	.align		4
.L_15:
        /*001c*/ 	.word	index@(_ZN7cutlass13device_kernelINS_4conv6kernel13ConvUniversalINS1_16ConvProblemShapeILNS1_8OperatorE1ELi2EEENS1_10collective14CollectiveConvINS1_46MainloopSm90TmaGmmaWarpSpecializedImplicitGemmILS5_1ELi9ELi2EN4cute5tupleIJNSA_1CILi2EEENSC_ILi1EEESE_EEENS1_36KernelImplicitTmaWarpSpecializedSm90ELi1EEENSB_IJNSC_ILi64EEENSC_ILi128EEENSB_IJSI_EEEEEENS_6half_tESM_NSA_8TiledMMAINSA_8MMA_AtomIJNSA_4SM904GMMA26MMA_64x128x16_F32F16F16_SSILNSQ_5MajorE0ELSS_1ELNSQ_7ScaleInE1ELST_1EEEEEENSA_6LayoutINSB_IJSE_SE_SE_EEENSB_IJNSC_ILi0EEESY_SY_EEEEENSB_IJNSA_10UnderscoreES11_S11_EEEEENS7_6detail26Sm90ImplicitGemmTileTraitsINSA_20SM90_TMA_LOAD_IM2COLENSA_14ComposedLayoutINSA_7SwizzleILi3ELi4ELi3EEENSA_18smem_ptr_flag_bitsILi16EEENSW_INSB_IJNSB_IJNSC_ILi8EEES1C_EEENSB_IJSI_SE_EEENSB_IJSE_NSC_ILi9EEEEEEEEENSB_IJNSB_IJSI_NSC_ILi512EEEEEENSB_IJSE_SY_EEENSB_IJSY_NSC_ILi4096EEEEEEEEEEEEEvEENS15_INSA_23SM90_TMA_LOAD_MULTICASTENS17_IS19_S1B_NSW_INSB_IJNSB_IJSI_SD_EEES1D_S1G_EEENSB_IJNSB_IJSE_S1L_EEES1J_NSB_IJSY_NSC_ILi8192EEEEEEEEEEEEEvEEEENS_8epilogue10collective6detail29Sm90TmaWarpSpecializedAdapterINS23_15DefaultEpilogueISM_NSB_IJNSB_IJlllEEESE_SY_EEES28_NS22_6thread17LinearCombinationISM_Li1EffLNS29_9ScaleType4KindE0ELNS_15FloatRoundStyleE2ESM_EENS_4gemm15EpilogueDefaultEEEEEvvEEEEvNT_6ParamsE)
        /*0020*/ 	.word	0x00000000
.L_16:


//--------------------- .nv.compat                --------------------------
	.section	.nv.compat,"",@"SHT_CUDA_COMPAT_INFO"
	.align	4
        /*0000*/ 	.byte	0x02, 0x09, 0x01, 0x00, 0x02, 0x02, 0x04, 0x00, 0x02, 0x05, 0x05, 0x00, 0x03, 0x07, 0x01, 0x01
        /*0010*/ 	.byte	0x02, 0x03, 0x01, 0x00, 0x02, 0x06, 0x01, 0x00, 0x04, 0x0b, 0x08, 0x00, 0x00, 0x00, 0x00, 0x00
        /*0020*/ 	.byte	0x00, 0x00, 0x00, 0x00


//--------------------- .nv.info._ZN7cutlass13device_kernelINS_4conv6kernel13ConvUniversalINS1_16ConvProblemShapeILNS1_8OperatorE1ELi2EEENS1_10collective14CollectiveConvINS1_46MainloopSm90TmaGmmaWarpSpecializedImplicitGemmILS5_1ELi9ELi2EN4cute5tupleIJNSA_1CILi2EEENSC_ILi1EEESE_EEENS1_36KernelImplicitTmaWarpSpecializedSm90ELi1EEENSB_IJNSC_ILi64EEENSC_ILi128EEENSB_IJSI_EEEEEENS_6half_tESM_NSA_8TiledMMAINSA_8MMA_AtomIJNSA_4SM904GMMA26MMA_64x128x16_F32F16F16_SSILNSQ_5MajorE0ELSS_1ELNSQ_7ScaleInE1ELST_1EEEEEENSA_6LayoutINSB_IJSE_SE_SE_EEENSB_IJNSC_ILi0EEESY_SY_EEEEENSB_IJNSA_10UnderscoreES11_S11_EEEEENS7_6detail26Sm90ImplicitGemmTileTraitsINSA_20SM90_TMA_LOAD_IM2COLENSA_14ComposedLayoutINSA_7SwizzleILi3ELi4ELi3EEENSA_18smem_ptr_flag_bitsILi16EEENSW_INSB_IJNSB_IJNSC_ILi8EEES1C_EEENSB_IJSI_SE_EEENSB_IJSE_NSC_ILi9EEEEEEEEENSB_IJNSB_IJSI_NSC_ILi512EEEEEENSB_IJSE_SY_EEENSB_IJSY_NSC_ILi4096EEEEEEEEEEEEEvEENS15_INSA_23SM90_TMA_LOAD_MULTICASTENS17_IS19_S1B_NSW_INSB_IJNSB_IJSI_SD_EEES1D_S1G_EEENSB_IJNSB_IJSE_S1L_EEES1J_NSB_IJSY_NSC_ILi8192EEEEEEEEEEEEEvEEEENS_8epilogue10collective6detail29Sm90TmaWarpSpecializedAdapterINS23_15DefaultEpilogueISM_NSB_IJNSB_IJlllEEESE_SY_EEES28_NS22_6thread17LinearCombinationISM_Li1EffLNS29_9ScaleType4KindE0ELNS_15FloatRoundStyleE2ESM_EENS_4gemm15EpilogueDefaultEEEEEvvEEEEvNT_6ParamsE --------------------------
	.section	.nv.info._ZN7cutlass13device_kernelINS_4conv6kernel13ConvUniversalINS1_16ConvProblemShapeILNS1_8OperatorE1ELi2EEENS1_10collective14CollectiveConvINS1_46MainloopSm90TmaGmmaWarpSpecializedImplicitGemmILS5_1ELi9ELi2EN4cute5tupleIJNSA_1CILi2EEENSC_ILi1EEESE_EEENS1_36KernelImplicitTmaWarpSpecializedSm90ELi1EEENSB_IJNSC_ILi64EEENSC_ILi128EEENSB_IJSI_EEEEEENS_6half_tESM_NSA_8TiledMMAINSA_8MMA_AtomIJNSA_4SM904GMMA26MMA_64x128x16_F32F16F16_SSILNSQ_5MajorE0ELSS_1ELNSQ_7ScaleInE1ELST_1EEEEEENSA_6LayoutINSB_IJSE_SE_SE_EEENSB_IJNSC_ILi0EEESY_SY_EEEEENSB_IJNSA_10UnderscoreES11_S11_EEEEENS7_6detail26Sm90ImplicitGemmTileTraitsINSA_20SM90_TMA_LOAD_IM2COLENSA_14ComposedLayoutINSA_7SwizzleILi3ELi4ELi3EEENSA_18smem_ptr_flag_bitsILi16EEENSW_INSB_IJNSB_IJNSC_ILi8EEES1C_EEENSB_IJSI_SE_EEENSB_IJSE_NSC_ILi9EEEEEEEEENSB_IJNSB_IJSI_NSC_ILi512EEEEEENSB_IJSE_SY_EEENSB_IJSY_NSC_ILi4096EEEEEEEEEEEEEvEENS15_INSA_23SM90_TMA_LOAD_MULTICASTENS17_IS19_S1B_NSW_INSB_IJNSB_IJSI_SD_EEES1D_S1G_EEENSB_IJNSB_IJSE_S1L_EEES1J_NSB_IJSY_NSC_ILi8192EEEEEEEEEEEEEvEEEENS_8epilogue10collective6detail29Sm90TmaWarpSpecializedAdapterINS23_15DefaultEpilogueISM_NSB_IJNSB_IJlllEEESE_SY_EEES28_NS22_6thread17LinearCombinationISM_Li1EffLNS29_9ScaleType4KindE0ELNS_15FloatRoundStyleE2ESM_EENS_4gemm15EpilogueDefaultEEEEEvvEEEEvNT_6ParamsE,"",@"SHT_CUDA_INFO"
	.sectionflags	@""
	.align	4


	//----- nvinfo : EIATTR_CUDA_API_VERSION
	.align		4
        /*0000*/ 	.byte	0x04, 0x37
        /*0002*/ 	.short	(.L_18 - .L_17)
.L_17:
        /*0004*/ 	.word	0x00000082


	//----- nvinfo : EIATTR_KPARAM_INFO
	.align		4
.L_18:
        /*0008*/ 	.byte	0x04, 0x17
        /*000a*/ 	.short	(.L_20 - .L_19)
.L_19:
        /*000c*/ 	.word	0x00000000
        /*0010*/ 	.short	0x0000
        /*0012*/ 	.short	0x0070
        /*0014*/ 	.byte	0x00, 0xf0, 0x01, 0x0e


	//----- nvinfo : EIATTR_SPARSE_MMA_MASK
	.align		4
.L_20:
        /*0018*/ 	.byte	0x03, 0x50
        /*001a*/ 	.short	0x0000


	//----- nvinfo : EIATTR_MAXREG_COUNT
	.align		4
        /*001c*/ 	.byte	0x03, 0x1b
        /*001e*/ 	.short	0x00ff


	//----- nvinfo : EIATTR_NUM_BARRIERS
	.align		4
        /*0020*/ 	.byte	0x02, 0x4c
        /*0022*/ 	.byte	0x01
	.zero		1


	//----- nvinfo : EIATTR_MERCURY_ISA_VERSION
	.align		4
        /*0024*/ 	.byte	0x03, 0x5f
        /*0026*/ 	.short	0x0101


	//----- nvinfo : EIATTR_COOP_GROUP_MASK_REGIDS
	.align		4
        /*0028*/ 	.byte	0x04, 0x29
        /*002a*/ 	.short	(.L_22 - .L_21)


	//   ....[0]....
.L_21:
        /*002c*/ 	.word	0xffffffff


	//   ....[1]....
        /*0030*/ 	.word	0xffffffff


	//   ....[2]....
        /*0034*/ 	.word	0xffffffff


	//   ....[3]....
        /*0038*/ 	.word	0xffffffff


	//----- nvinfo : EIATTR_COOP_GROUP_INSTR_OFFSETS
	.align		4
.L_22:
        /*003c*/ 	.byte	0x04, 0x28
        /*003e*/ 	.short	(.L_24 - .L_23)


	//   ....[0]....
.L_23:
        /*0040*/ 	.word	0x00000070


	//   ....[1]....
        /*0044*/ 	.word	0x00000080


	//   ....[2]....
        /*0048*/ 	.word	0x00000140


	//   ....[3]....
        /*004c*/ 	.word	0x00000770


	//----- nvinfo : EIATTR_MBARRIER_INSTR_OFFSETS
	.align		4
.L_24:
        /*0050*/ 	.byte	0x04, 0x39
        /*0052*/ 	.short	(.L_26 - .L_25)


	//   ....[0]....
.L_25:
        /*0054*/ 	.word	0x00000310
        /*0058*/ 	.word	0x000000ff
        /*005c*/ 	.word	0x00036000
        /*0060*/ 	.short	0x0100
        /*0062*/ 	.byte	0x08
	.zero		1


	//   ....[1]....
        /*0064*/ 	.word	0x00000320
        /*0068*/ 	.word	0x000000ff
        /*006c*/ 	.word	0x00036048
        /*0070*/ 	.short	0x0100
        /*0072*/ 	.byte	0x08
	.zero		1


	//   ....[2]....
        /*0074*/ 	.word	0x00000330
        /*0078*/ 	.word	0x000000ff
        /*007c*/ 	.word	0x00036008
        /*0080*/ 	.short	0x0100
        /*0082*/ 	.byte	0x08
	.zero		1


	//   ....[3]....
        /*0084*/ 	.word	0x00000340
        /*0088*/ 	.word	0x000000ff
        /*008c*/ 	.word	0x00036050
        /*0090*/ 	.short	0x0100
        /*0092*/ 	.byte	0x08
	.zero		1


	//   ....[4]....
        /*0094*/ 	.word	0x00000350
        /*0098*/ 	.word	0x000000ff
        /*009c*/ 	.word	0x00036010
        /*00a0*/ 	.short	0x0100
        /*00a2*/ 	.byte	0x08
	.zero		1


	//   ....[5]....
        /*00a4*/ 	.word	0x00000360
        /*00a8*/ 	.word	0x000000ff
        /*00ac*/ 	.word	0x00036058
        /*00b0*/ 	.short	0x0100
        /*00b2*/ 	.byte	0x08
	.zero		1


	//   ....[6]....
        /*00b4*/ 	.word	0x00000370
        /*00b8*/ 	.word	0x000000ff
        /*00bc*/ 	.word	0x00036018
        /*00c0*/ 	.short	0x0100
        /*00c2*/ 	.byte	0x08
	.zero		1


	//   ....[7]....
        /*00c4*/ 	.word	0x00000380
        /*00c8*/ 	.word	0x000000ff
        /*00cc*/ 	.word	0x00036060
        /*00d0*/ 	.short	0x0100
        /*00d2*/ 	.byte	0x08
	.zero		1


	//   ....[8]....
        /*00d4*/ 	.word	0x00000390
        /*00d8*/ 	.word	0x000000ff
        /*00dc*/ 	.word	0x00036020
        /*00e0*/ 	.short	0x0100
        /*00e2*/ 	.byte	0x08
	.zero		1


	//   ....[9]....
        /*00e4*/ 	.word	0x000003a0
        /*00e8*/ 	.word	0x000000ff
        /*00ec*/ 	.word	0x00036068
        /*00f0*/ 	.short	0x0100
        /*00f2*/ 	.byte	0x08
	.zero		1


	//   ....[10]....
        /*00f4*/ 	.word	0x000003b0
        /*00f8*/ 	.word	0x000000ff
        /*00fc*/ 	.word	0x00036028
        /*0100*/ 	.short	0x0100
        /*0102*/ 	.byte	0x08
	.zero		1


	//   ....[11]....
        /*0104*/ 	.word	0x000003c0
        /*0108*/ 	.word	0x000000ff
        /*010c*/ 	.word	0x00036070
        /*0110*/ 	.short	0x0100
        /*0112*/ 	.byte	0x08
	.zero		1


	//   ....[12]....
        /*0114*/ 	.word	0x000003d0
        /*0118*/ 	.word	0x000000ff
        /*011c*/ 	.word	0x00036030
        /*0120*/ 	.short	0x0100
        /*0122*/ 	.byte	0x08
	.zero		1


	//   ....[13]....
        /*0124*/ 	.word	0x000003e0
        /*0128*/ 	.word	0x000000ff
        /*012c*/ 	.word	0x00036078
        /*0130*/ 	.short	0x0100
        /*0132*/ 	.byte	0x08
	.zero		1


	//   ....[14]....
        /*0134*/ 	.word	0x000003f0
        /*0138*/ 	.word	0x000000ff
        /*013c*/ 	.word	0x00036038
        /*0140*/ 	.short	0x0100
        /*0142*/ 	.byte	0x08
	.zero		1


	//   ....[15]....
        /*0144*/ 	.word	0x00000400
        /*0148*/ 	.word	0x000000ff
        /*014c*/ 	.word	0x00036080
        /*0150*/ 	.short	0x0100
        /*0152*/ 	.byte	0x08
	.zero		1


	//   ....[16]....
        /*0154*/ 	.word	0x00000410
        /*0158*/ 	.word	0x000000ff
        /*015c*/ 	.word	0x00036040
        /*0160*/ 	.short	0x0100
        /*0162*/ 	.byte	0x08
	.zero		1


	//   ....[17]....
        /*0164*/ 	.word	0x00000420
        /*0168*/ 	.word	0x000000ff
        /*016c*/ 	.word	0x00036088
        /*0170*/ 	.short	0x0100
        /*0172*/ 	.byte	0x08
	.zero		1


	//   ....[18]....
        /*0174*/ 	.word	0x00000dc0
        /*0178*/ 	.word	0x00000008
        /*017c*/ 	.word	0x00036000
        /*0180*/ 	.short	0x010a
        /*0182*/ 	.byte	0x3f
	.zero		1


	//   ....[19]....
        /*0184*/ 	.word	0x00001160
        /*0188*/ 	.word	0x0000000b
        /*018c*/ 	.word	0x00036000
        /*0190*/ 	.short	0x010a
        /*0192*/ 	.byte	0x3f
	.zero		1


	//   ....[20]....
        /*0194*/ 	.word	0x00001380
        /*0198*/ 	.word	0x0000000a
        /*019c*/ 	.word	0x00000000
        /*01a0*/ 	.short	0x0101
        /*01a2*/ 	.byte	0x3f
	.zero		1


	//   ....[21]....
        /*01a4*/ 	.word	0x000015c0
        /*01a8*/ 	.word	0x00000004
        /*01ac*/ 	.word	0x00000000
        /*01b0*/ 	.short	0x0101
        /*01b2*/ 	.byte	0x3f
	.zero		1


	//   ....[22]....
        /*01b4*/ 	.word	0x00006130
        /*01b8*/ 	.word	0x00000014
        /*01bc*/ 	.word	0x00036048
        /*01c0*/ 	.short	0x010a
        /*01c2*/ 	.byte	0x3f
	.zero		1


	//   ....[23]....
        /*01c4*/ 	.word	0x00006880
        /*01c8*/ 	.word	0x00000002
        /*01cc*/ 	.word	0x00000000
        /*01d0*/ 	.short	0x010a
        /*01d2*/ 	.byte	0x3f
	.zero		1


	//   ....[24]....
        /*01d4*/ 	.word	0x00006930
        /*01d8*/ 	.word	0x00000000
        /*01dc*/ 	.word	0x00000000
        /*01e0*/ 	.short	0x010a
        /*01e2*/ 	.byte	0x3f
	.zero		1


	//   ....[25]....
        /*01e4*/ 	.word	0x000069e0
        /*01e8*/ 	.word	0x00000000
        /*01ec*/ 	.word	0x00000000
        /*01f0*/ 	.short	0x010a
        /*01f2*/ 	.byte	0x3f
	.zero		1


	//   ....[26]....
        /*01f4*/ 	.word	0x00006a90
        /*01f8*/ 	.word	0x00000000
        /*01fc*/ 	.word	0x00000000
        /*0200*/ 	.short	0x010a
        /*0202*/ 	.byte	0x3f
	.zero		1


	//   ....[27]....
        /*0204*/ 	.word	0x00006b40
        /*0208*/ 	.word	0x00000000
        /*020c*/ 	.word	0x00000000
        /*0210*/ 	.short	0x010a
        /*0212*/ 	.byte	0x3f
	.zero		1


	//   ....[28]....
        /*0214*/ 	.word	0x00006bf0
        /*0218*/ 	.word	0x00000000
        /*021c*/ 	.word	0x00000000
        /*0220*/ 	.short	0x010a
        /*0222*/ 	.byte	0x3f
	.zero		1


	//   ....[29]....
        /*0224*/ 	.word	0x00006ca0
        /*0228*/ 	.word	0x00000000
        /*022c*/ 	.word	0x00000000
        /*0230*/ 	.short	0x010a
        /*0232*/ 	.byte	0x3f
	.zero		1


	//   ....[30]....
        /*0234*/ 	.word	0x00006d50
        /*0238*/ 	.word	0x00000000
        /*023c*/ 	.word	0x00000000
        /*0240*/ 	.short	0x010a
        /*0242*/ 	.byte	0x3f
	.zero		1


	//   ....[31]....
        /*0244*/ 	.word	0x00006e00
        /*0248*/ 	.word	0x00000006
        /*024c*/ 	.word	0x00000000
        /*0250*/ 	.short	0x010a
        /*0252*/ 	.byte	0x3f
	.zero		1


	//----- nvinfo : EIATTR_NUM_MBARRIERS
	.align		4
.L_26:
        /*0254*/ 	.byte	0x03, 0x38
        /*0256*/ 	.short	0x0012


	//----- nvinfo : EIATTR_EXIT_INSTR_OFFSETS
	.align		4
        /*0258*/ 	.byte	0x04, 0x1c
        /*025a*/ 	.short	(.L_28 - .L_27)


	//   ....[0]....
.L_27:
        /*025c*/ 	.word	0x00000af0


	//   ....[1]....
        /*0260*/ 	.word	0x00001720


	//   ....[2]....
        /*0264*/ 	.word	0x00004860


	//   ....[3]....
        /*0268*/ 	.word	0x00004890


	//   ....[4]....
        /*026c*/ 	.word	0x00005f00


	//   ....[5]....
        /*0270*/ 	.word	0x00005f30


	//   ....[6]....
        /*0274*/ 	.word	0x00005f50


	//   ....[7]....
        /*0278*/ 	.word	0x00006770


	//   ....[8]....
        /*027c*/ 	.word	0x00006e30


	//----- nvinfo : EIATTR_MAX_THREADS
	.align		4
.L_28:
        /*0280*/ 	.byte	0x04, 0x05
        /*0282*/ 	.short	(.L_30 - .L_29)
.L_29:
        /*0284*/ 	.word	0x00000100
        /*0288*/ 	.word	0x00000001
        /*028c*/ 	.word	0x00000001


	//----- nvinfo : EIATTR_CRS_STACK_SIZE
	.align		4
.L_30:
        /*0290*/ 	.byte	0x04, 0x1e
        /*0292*/ 	.short	(.L_32 - .L_31)
.L_31:
        /*0294*/ 	.word	0x00000000


	//----- nvinfo : EIATTR_CBANK_PARAM_SIZE
	.align		4
.L_32:
        /*0298*/ 	.byte	0x03, 0x19
        /*029a*/ 	.short	0x03f0


	//----- nvinfo : EIATTR_PARAM_CBANK
	.align		4
        /*029c*/ 	.byte	0x04, 0x0a
        /*029e*/ 	.short	(.L_34 - .L_33)
	.align		4
.L_33:
        /*02a0*/ 	.word	index@(.nv.constant0._ZN7cutlass13device_kernelINS_4conv6kernel13ConvUniversalINS1_16ConvProblemShapeILNS1_8OperatorE1ELi2EEENS1_10collective14CollectiveConvINS1_46MainloopSm90TmaGmmaWarpSpecializedImplicitGemmILS5_1ELi9ELi2EN4cute5tupleIJNSA_1CILi2EEENSC_ILi1EEESE_EEENS1_36KernelImplicitTmaWarpSpecializedSm90ELi1EEENSB_IJNSC_ILi64EEENSC_ILi128EEENSB_IJSI_EEEEEENS_6half_tESM_NSA_8TiledMMAINSA_8MMA_AtomIJNSA_4SM904GMMA26MMA_64x128x16_F32F16F16_SSILNSQ_5MajorE0ELSS_1ELNSQ_7ScaleInE1ELST_1EEEEEENSA_6LayoutINSB_IJSE_SE_SE_EEENSB_IJNSC_ILi0EEESY_SY_EEEEENSB_IJNSA_10UnderscoreES11_S11_EEEEENS7_6detail26Sm90ImplicitGemmTileTraitsINSA_20SM90_TMA_LOAD_IM2COLENSA_14ComposedLayoutINSA_7SwizzleILi3ELi4ELi3EEENSA_18smem_ptr_flag_bitsILi16EEENSW_INSB_IJNSB_IJNSC_ILi8EEES1C_EEENSB_IJSI_SE_EEENSB_IJSE_NSC_ILi9EEEEEEEEENSB_IJNSB_IJSI_NSC_ILi512EEEEEENSB_IJSE_SY_EEENSB_IJSY_NSC_ILi4096EEEEEEEEEEEEEvEENS15_INSA_23SM90_TMA_LOAD_MULTICASTENS17_IS19_S1B_NSW_INSB_IJNSB_IJSI_SD_EEES1D_S1G_EEENSB_IJNSB_IJSE_S1L_EEES1J_NSB_IJSY_NSC_ILi8192EEEEEEEEEEEEEvEEEENS_8epilogue10collective6detail29Sm90TmaWarpSpecializedAdapterINS23_15DefaultEpilogueISM_NSB_IJNSB_IJlllEEESE_SY_EEES28_NS22_6thread17LinearCombinationISM_Li1EffLNS29_9ScaleType4KindE0ELNS_15FloatRoundStyleE2ESM_EENS_4gemm15EpilogueDefaultEEEEEvvEEEEvNT_6ParamsE)
        /*02a4*/ 	.short	0x0210
        /*02a6*/ 	.short	0x03f0


	//----- nvinfo : EIATTR_SW_WAR
	.align		4
.L_34:
        /*02a8*/ 	.byte	0x04, 0x36
        /*02aa*/ 	.short	(.L_36 - .L_35)
.L_35:
        /*02ac*/ 	.word	0x00000008
.L_36:


//--------------------- .nv.callgraph             --------------------------
	.section	.nv.callgraph,"",@"SHT_CUDA_CALLGRAPH"
	.align	4
	.sectionentsize	8
	.align		4
        /*0000*/ 	.word	0x00000000
	.align		4
        /*0004*/ 	.word	0xffffffff
	.align		4
        /*0008*/ 	.word	0x00000000
	.align		4
        /*000c*/ 	.word	0xfffffffe
	.align		4
        /*0010*/ 	.word	0x00000000
	.align		4
        /*0014*/ 	.word	0xfffffffd
	.align		4
        /*0018*/ 	.word	0x00000000
	.align		4
        /*001c*/ 	.word	0xfffffffc


//--------------------- .nv.constant4             --------------------------
	.section	.nv.constant4,"a",@progbits
	.align	8
	.align		8
.nv.constant4:
        /*0000*/ 	.dword	_ZN39_INTERNAL_b0109aac_4_k_cu_4d335d6e_28744cuda3std3__45__cpo5beginE
	.align		8
        /*0008*/ 	.dword	_ZN39_INTERNAL_b0109aac_4_k_cu_4d335d6e_28744cuda3std3__45__cpo3endE
	.align		8
        /*0010*/ 	.dword	_ZN39_INTERNAL_b0109aac_4_k_cu_4d335d6e_28744cuda3std3__45__cpo6cbeginE
	.align		8
        /*0018*/ 	.dword	_ZN39_INTERNAL_b0109aac_4_k_cu_4d335d6e_28744cuda3std3__45__cpo4cendE
	.align		8
        /*0020*/ 	.dword	_ZN39_INTERNAL_b0109aac_4_k_cu_4d335d6e_28744cuda3std3__441_GLOBAL__N__b0109aac_4_k_cu_4d335d6e_28746ignoreE
	.align		8
        /*0028*/ 	.dword	_ZN39_INTERNAL_b0109aac_4_k_cu_4d335d6e_28744cuda3std3__419piecewise_constructE
	.align		8
        /*0030*/ 	.dword	_ZN39_INTERNAL_b0109aac_4_k_cu_4d335d6e_28744cuda3std3__48in_placeE
	.align		8
        /*0038*/ 	.dword	_ZN39_INTERNAL_b0109aac_4_k_cu_4d335d6e_28744cuda3std6ranges3__45__cpo4swapE
	.align		8
        /*0040*/ 	.dword	_ZN39_INTERNAL_b0109aac_4_k_cu_4d335d6e_28744cuda3std6ranges3__45__cpo9iter_moveE
	.align		8
        /*0048*/ 	.dword	_ZN39_INTERNAL_b0109aac_4_k_cu_4d335d6e_28744cute7productE
	.align		8
        /*0050*/ 	.dword	_ZN39_INTERNAL_b0109aac_4_k_cu_4d335d6e_28744cute1_E


//--------------------- .text._ZN7cutlass13device_kernelINS_4conv6kernel13ConvUniversalINS1_16ConvProblemShapeILNS1_8OperatorE1ELi2EEENS1_10collective14CollectiveConvINS1_46MainloopSm90TmaGmmaWarpSpecializedImplicitGemmILS5_1ELi9ELi2EN4cute5tupleIJNSA_1CILi2EEENSC_ILi1EEESE_EEENS1_36KernelImplicitTmaWarpSpecializedSm90ELi1EEENSB_IJNSC_ILi64EEENSC_ILi128EEENSB_IJSI_EEEEEENS_6half_tESM_NSA_8TiledMMAINSA_8MMA_AtomIJNSA_4SM904GMMA26MMA_64x128x16_F32F16F16_SSILNSQ_5MajorE0ELSS_1ELNSQ_7ScaleInE1ELST_1EEEEEENSA_6LayoutINSB_IJSE_SE_SE_EEENSB_IJNSC_ILi0EEESY_SY_EEEEENSB_IJNSA_10UnderscoreES11_S11_EEEEENS7_6detail26Sm90ImplicitGemmTileTraitsINSA_20SM90_TMA_LOAD_IM2COLENSA_14ComposedLayoutINSA_7SwizzleILi3ELi4ELi3EEENSA_18smem_ptr_flag_bitsILi16EEENSW_INSB_IJNSB_IJNSC_ILi8EEES1C_EEENSB_IJSI_SE_EEENSB_IJSE_NSC_ILi9EEEEEEEEENSB_IJNSB_IJSI_NSC_ILi512EEEEEENSB_IJSE_SY_EEENSB_IJSY_NSC_ILi4096EEEEEEEEEEEEEvEENS15_INSA_23SM90_TMA_LOAD_MULTICASTENS17_IS19_S1B_NSW_INSB_IJNSB_IJSI_SD_EEES1D_S1G_EEENSB_IJNSB_IJSE_S1L_EEES1J_NSB_IJSY_NSC_ILi8192EEEEEEEEEEEEEvEEEENS_8epilogue10collective6detail29Sm90TmaWarpSpecializedAdapterINS23_15DefaultEpilogueISM_NSB_IJNSB_IJlllEEESE_SY_EEES28_NS22_6thread17LinearCombinationISM_Li1EffLNS29_9ScaleType4KindE0ELNS_15FloatRoundStyleE2ESM_EENS_4gemm15EpilogueDefaultEEEEEvvEEEEvNT_6ParamsE --------------------------
	.section	.text._ZN7cutlass13device_kernelINS_4conv6kernel13ConvUniversalINS1_16ConvProblemShapeILNS1_8OperatorE1ELi2EEENS1_10collective14CollectiveConvINS1_46MainloopSm90TmaGmmaWarpSpecializedImplicitGemmILS5_1ELi9ELi2EN4cute5tupleIJNSA_1CILi2EEENSC_ILi1EEESE_EEENS1_36KernelImplicitTmaWarpSpecializedSm90ELi1EEENSB_IJNSC_ILi64EEENSC_ILi128EEENSB_IJSI_EEEEEENS_6half_tESM_NSA_8TiledMMAINSA_8MMA_AtomIJNSA_4SM904GMMA26MMA_64x128x16_F32F16F16_SSILNSQ_5MajorE0ELSS_1ELNSQ_7ScaleInE1ELST_1EEEEEENSA_6LayoutINSB_IJSE_SE_SE_EEENSB_IJNSC_ILi0EEESY_SY_EEEEENSB_IJNSA_10UnderscoreES11_S11_EEEEENS7_6detail26Sm90ImplicitGemmTileTraitsINSA_20SM90_TMA_LOAD_IM2COLENSA_14ComposedLayoutINSA_7SwizzleILi3ELi4ELi3EEENSA_18smem_ptr_flag_bitsILi16EEENSW_INSB_IJNSB_IJNSC_ILi8EEES1C_EEENSB_IJSI_SE_EEENSB_IJSE_NSC_ILi9EEEEEEEEENSB_IJNSB_IJSI_NSC_ILi512EEEEEENSB_IJSE_SY_EEENSB_IJSY_NSC_ILi4096EEEEEEEEEEEEEvEENS15_INSA_23SM90_TMA_LOAD_MULTICASTENS17_IS19_S1B_NSW_INSB_IJNSB_IJSI_SD_EEES1D_S1G_EEENSB_IJNSB_IJSE_S1L_EEES1J_NSB_IJSY_NSC_ILi8192EEEEEEEEEEEEEvEEEENS_8epilogue10collective6detail29Sm90TmaWarpSpecializedAdapterINS23_15DefaultEpilogueISM_NSB_IJNSB_IJlllEEESE_SY_EEES28_NS22_6thread17LinearCombinationISM_Li1EffLNS29_9ScaleType4KindE0ELNS_15FloatRoundStyleE2ESM_EENS_4gemm15EpilogueDefaultEEEEEvvEEEEvNT_6ParamsE,"ax",@progbits
	.align	128
.text._ZN7cutlass13device_kernelINS_4conv6kernel13ConvUniversalINS1_16ConvProblemShapeILNS1_8OperatorE1ELi2EEENS1_10collective14CollectiveConvINS1_46MainloopSm90TmaGmmaWarpSpecializedImplicitGemmILS5_1ELi9ELi2EN4cute5tupleIJNSA_1CILi2EEENSC_ILi1EEESE_EEENS1_36KernelImplicitTmaWarpSpecializedSm90ELi1EEENSB_IJNSC_ILi64EEENSC_ILi128EEENSB_IJSI_EEEEEENS_6half_tESM_NSA_8TiledMMAINSA_8MMA_AtomIJNSA_4SM904GMMA26MMA_64x128x16_F32F16F16_SSILNSQ_5MajorE0ELSS_1ELNSQ_7ScaleInE1ELST_1EEEEEENSA_6LayoutINSB_IJSE_SE_SE_EEENSB_IJNSC_ILi0EEESY_SY_EEEEENSB_IJNSA_10UnderscoreES11_S11_EEEEENS7_6detail26Sm90ImplicitGemmTileTraitsINSA_20SM90_TMA_LOAD_IM2COLENSA_14ComposedLayoutINSA_7SwizzleILi3ELi4ELi3EEENSA_18smem_ptr_flag_bitsILi16EEENSW_INSB_IJNSB_IJNSC_ILi8EEES1C_EEENSB_IJSI_SE_EEENSB_IJSE_NSC_ILi9EEEEEEEEENSB_IJNSB_IJSI_NSC_ILi512EEEEEENSB_IJSE_SY_EEENSB_IJSY_NSC_ILi4096EEEEEEEEEEEEEvEENS15_INSA_23SM90_TMA_LOAD_MULTICASTENS17_IS19_S1B_NSW_INSB_IJNSB_IJSI_SD_EEES1D_S1G_EEENSB_IJNSB_IJSE_S1L_EEES1J_NSB_IJSY_NSC_ILi8192EEEEEEEEEEEEEvEEEENS_8epilogue10collective6detail29Sm90TmaWarpSpecializedAdapterINS23_15DefaultEpilogueISM_NSB_IJNSB_IJlllEEESE_SY_EEES28_NS22_6thread17LinearCombinationISM_Li1EffLNS29_9ScaleType4KindE0ELNS_15FloatRoundStyleE2ESM_EENS_4gemm15EpilogueDefaultEEEEEvvEEEEvNT_6ParamsE:
        .type           _ZN7cutlass13device_kernelINS_4conv6kernel13ConvUniversalINS1_16ConvProblemShapeILNS1_8OperatorE1ELi2EEENS1_10collective14CollectiveConvINS1_46MainloopSm90TmaGmmaWarpSpecializedImplicitGemmILS5_1ELi9ELi2EN4cute5tupleIJNSA_1CILi2EEENSC_ILi1EEESE_EEENS1_36KernelImplicitTmaWarpSpecializedSm90ELi1EEENSB_IJNSC_ILi64EEENSC_ILi128EEENSB_IJSI_EEEEEENS_6half_tESM_NSA_8TiledMMAINSA_8MMA_AtomIJNSA_4SM904GMMA26MMA_64x128x16_F32F16F16_SSILNSQ_5MajorE0ELSS_1ELNSQ_7ScaleInE1ELST_1EEEEEENSA_6LayoutINSB_IJSE_SE_SE_EEENSB_IJNSC_ILi0EEESY_SY_EEEEENSB_IJNSA_10UnderscoreES11_S11_EEEEENS7_6detail26Sm90ImplicitGemmTileTraitsINSA_20SM90_TMA_LOAD_IM2COLENSA_14ComposedLayoutINSA_7SwizzleILi3ELi4ELi3EEENSA_18smem_ptr_flag_bitsILi16EEENSW_INSB_IJNSB_IJNSC_ILi8EEES1C_EEENSB_IJSI_SE_EEENSB_IJSE_NSC_ILi9EEEEEEEEENSB_IJNSB_IJSI_NSC_ILi512EEEEEENSB_IJSE_SY_EEENSB_IJSY_NSC_ILi4096EEEEEEEEEEEEEvEENS15_INSA_23SM90_TMA_LOAD_MULTICASTENS17_IS19_S1B_NSW_INSB_IJNSB_IJSI_SD_EEES1D_S1G_EEENSB_IJNSB_IJSE_S1L_EEES1J_NSB_IJSY_NSC_ILi8192EEEEEEEEEEEEEvEEEENS_8epilogue10collective6detail29Sm90TmaWarpSpecializedAdapterINS23_15DefaultEpilogueISM_NSB_IJNSB_IJlllEEESE_SY_EEES28_NS22_6thread17LinearCombinationISM_Li1EffLNS29_9ScaleType4KindE0ELNS_15FloatRoundStyleE2ESM_EENS_4gemm15EpilogueDefaultEEEEEvvEEEEvNT_6ParamsE,@function
        .size           _ZN7cutlass13device_kernelINS_4conv6kernel13ConvUniversalINS1_16ConvProblemShapeILNS1_8OperatorE1ELi2EEENS1_10collective14CollectiveConvINS1_46MainloopSm90TmaGmmaWarpSpecializedImplicitGemmILS5_1ELi9ELi2EN4cute5tupleIJNSA_1CILi2EEENSC_ILi1EEESE_EEENS1_36KernelImplicitTmaWarpSpecializedSm90ELi1EEENSB_IJNSC_ILi64EEENSC_ILi128EEENSB_IJSI_EEEEEENS_6half_tESM_NSA_8TiledMMAINSA_8MMA_AtomIJNSA_4SM904GMMA26MMA_64x128x16_F32F16F16_SSILNSQ_5MajorE0ELSS_1ELNSQ_7ScaleInE1ELST_1EEEEEENSA_6LayoutINSB_IJSE_SE_SE_EEENSB_IJNSC_ILi0EEESY_SY_EEEEENSB_IJNSA_10UnderscoreES11_S11_EEEEENS7_6detail26Sm90ImplicitGemmTileTraitsINSA_20SM90_TMA_LOAD_IM2COLENSA_14ComposedLayoutINSA_7SwizzleILi3ELi4ELi3EEENSA_18smem_ptr_flag_bitsILi16EEENSW_INSB_IJNSB_IJNSC_ILi8EEES1C_EEENSB_IJSI_SE_EEENSB_IJSE_NSC_ILi9EEEEEEEEENSB_IJNSB_IJSI_NSC_ILi512EEEEEENSB_IJSE_SY_EEENSB_IJSY_NSC_ILi4096EEEEEEEEEEEEEvEENS15_INSA_23SM90_TMA_LOAD_MULTICASTENS17_IS19_S1B_NSW_INSB_IJNSB_IJSI_SD_EEES1D_S1G_EEENSB_IJNSB_IJSE_S1L_EEES1J_NSB_IJSY_NSC_ILi8192EEEEEEEEEEEEEvEEEENS_8epilogue10collective6detail29Sm90TmaWarpSpecializedAdapterINS23_15DefaultEpilogueISM_NSB_IJNSB_IJlllEEESE_SY_EEES28_NS22_6thread17LinearCombinationISM_Li1EffLNS29_9ScaleType4KindE0ELNS_15FloatRoundStyleE2ESM_EENS_4gemm15EpilogueDefaultEEEEEvvEEEEvNT_6ParamsE,(.L_x_169 - _ZN7cutlass13device_kernelINS_4conv6kernel13ConvUniversalINS1_16ConvProblemShapeILNS1_8OperatorE1ELi2EEENS1_10collective14CollectiveConvINS1_46MainloopSm90TmaGmmaWarpSpecializedImplicitGemmILS5_1ELi9ELi2EN4cute5tupleIJNSA_1CILi2EEENSC_ILi1EEESE_EEENS1_36KernelImplicitTmaWarpSpecializedSm90ELi1EEENSB_IJNSC_ILi64EEENSC_ILi128EEENSB_IJSI_EEEEEENS_6half_tESM_NSA_8TiledMMAINSA_8MMA_AtomIJNSA_4SM904GMMA26MMA_64x128x16_F32F16F16_SSILNSQ_5MajorE0ELSS_1ELNSQ_7ScaleInE1ELST_1EEEEEENSA_6LayoutINSB_IJSE_SE_SE_EEENSB_IJNSC_ILi0EEESY_SY_EEEEENSB_IJNSA_10UnderscoreES11_S11_EEEEENS7_6detail26Sm90ImplicitGemmTileTraitsINSA_20SM90_TMA_LOAD_IM2COLENSA_14ComposedLayoutINSA_7SwizzleILi3ELi4ELi3EEENSA_18smem_ptr_flag_bitsILi16EEENSW_INSB_IJNSB_IJNSC_ILi8EEES1C_EEENSB_IJSI_SE_EEENSB_IJSE_NSC_ILi9EEEEEEEEENSB_IJNSB_IJSI_NSC_ILi512EEEEEENSB_IJSE_SY_EEENSB_IJSY_NSC_ILi4096EEEEEEEEEEEEEvEENS15_INSA_23SM90_TMA_LOAD_MULTICASTENS17_IS19_S1B_NSW_INSB_IJNSB_IJSI_SD_EEES1D_S1G_EEENSB_IJNSB_IJSE_S1L_EEES1J_NSB_IJSY_NSC_ILi8192EEEEEEEEEEEEEvEEEENS_8epilogue10collective6detail29Sm90TmaWarpSpecializedAdapterINS23_15DefaultEpilogueISM_NSB_IJNSB_IJlllEEESE_SY_EEES28_NS22_6thread17LinearCombinationISM_Li1EffLNS29_9ScaleType4KindE0ELNS_15FloatRoundStyleE2ESM_EENS_4gemm15EpilogueDefaultEEEEEvvEEEEvNT_6ParamsE)
        .other          _ZN7cutlass13device_kernelINS_4conv6kernel13ConvUniversalINS1_16ConvProblemShapeILNS1_8OperatorE1ELi2EEENS1_10collective14CollectiveConvINS1_46MainloopSm90TmaGmmaWarpSpecializedImplicitGemmILS5_1ELi9ELi2EN4cute5tupleIJNSA_1CILi2EEENSC_ILi1EEESE_EEENS1_36KernelImplicitTmaWarpSpecializedSm90ELi1EEENSB_IJNSC_ILi64EEENSC_ILi128EEENSB_IJSI_EEEEEENS_6half_tESM_NSA_8TiledMMAINSA_8MMA_AtomIJNSA_4SM904GMMA26MMA_64x128x16_F32F16F16_SSILNSQ_5MajorE0ELSS_1ELNSQ_7ScaleInE1ELST_1EEEEEENSA_6LayoutINSB_IJSE_SE_SE_EEENSB_IJNSC_ILi0EEESY_SY_EEEEENSB_IJNSA_10UnderscoreES11_S11_EEEEENS7_6detail26Sm90ImplicitGemmTileTraitsINSA_20SM90_TMA_LOAD_IM2COLENSA_14ComposedLayoutINSA_7SwizzleILi3ELi4ELi3EEENSA_18smem_ptr_flag_bitsILi16EEENSW_INSB_IJNSB_IJNSC_ILi8EEES1C_EEENSB_IJSI_SE_EEENSB_IJSE_NSC_ILi9EEEEEEEEENSB_IJNSB_IJSI_NSC_ILi512EEEEEENSB_IJSE_SY_EEENSB_IJSY_NSC_ILi4096EEEEEEEEEEEEEvEENS15_INSA_23SM90_TMA_LOAD_MULTICASTENS17_IS19_S1B_NSW_INSB_IJNSB_IJSI_SD_EEES1D_S1G_EEENSB_IJNSB_IJSE_S1L_EEES1J_NSB_IJSY_NSC_ILi8192EEEEEEEEEEEEEvEEEENS_8epilogue10collective6detail29Sm90TmaWarpSpecializedAdapterINS23_15DefaultEpilogueISM_NSB_IJNSB_IJlllEEESE_SY_EEES28_NS22_6thread17LinearCombinationISM_Li1EffLNS29_9ScaleType4KindE0ELNS_15FloatRoundStyleE2ESM_EENS_4gemm15EpilogueDefaultEEEEEvvEEEEvNT_6ParamsE,@"STO_CUDA_ENTRY STV_DEFAULT"
_ZN7cutlass13device_kernelINS_4conv6kernel13ConvUniversalINS1_16ConvProblemShapeILNS1_8OperatorE1ELi2EEENS1_10collective14CollectiveConvINS1_46MainloopSm90TmaGmmaWarpSpecializedImplicitGemmILS5_1ELi9ELi2EN4cute5tupleIJNSA_1CILi2EEENSC_ILi1EEESE_EEENS1_36KernelImplicitTmaWarpSpecializedSm90ELi1EEENSB_IJNSC_ILi64EEENSC_ILi128EEENSB_IJSI_EEEEEENS_6half_tESM_NSA_8TiledMMAINSA_8MMA_AtomIJNSA_4SM904GMMA26MMA_64x128x16_F32F16F16_SSILNSQ_5MajorE0ELSS_1ELNSQ_7ScaleInE1ELST_1EEEEEENSA_6LayoutINSB_IJSE_SE_SE_EEENSB_IJNSC_ILi0EEESY_SY_EEEEENSB_IJNSA_10UnderscoreES11_S11_EEEEENS7_6detail26Sm90ImplicitGemmTileTraitsINSA_20SM90_TMA_LOAD_IM2COLENSA_14ComposedLayoutINSA_7SwizzleILi3ELi4ELi3EEENSA_18smem_ptr_flag_bitsILi16EEENSW_INSB_IJNSB_IJNSC_ILi8EEES1C_EEENSB_IJSI_SE_EEENSB_IJSE_NSC_ILi9EEEEEEEEENSB_IJNSB_IJSI_NSC_ILi512EEEEEENSB_IJSE_SY_EEENSB_IJSY_NSC_ILi4096EEEEEEEEEEEEEvEENS15_INSA_23SM90_TMA_LOAD_MULTICASTENS17_IS19_S1B_NSW_INSB_IJNSB_IJSI_SD_EEES1D_S1G_EEENSB_IJNSB_IJSE_S1L_EEES1J_NSB_IJSY_NSC_ILi8192EEEEEEEEEEEEEvEEEENS_8epilogue10collective6detail29Sm90TmaWarpSpecializedAdapterINS23_15DefaultEpilogueISM_NSB_IJNSB_IJlllEEESE_SY_EEES28_NS22_6thread17LinearCombinationISM_Li1EffLNS29_9ScaleType4KindE0ELNS_15FloatRoundStyleE2ESM_EENS_4gemm15EpilogueDefaultEEEEEvvEEEEvNT_6ParamsE:
[----:B------:R-:W-:Y:S01]  /*0000*/  LDC R1, c[0x0][0x28] ;  /* 0x00000a00ff017b82 */ /* 0x000fe20000000800 */
[----:B------:R-:W0:Y:S01]  /*0010*/  S2R R10, SR_TID.X ;  /* 0x00000000000a7919 */ /* 0x000e220000002100 */
[----:B------:R-:W-:Y:S01]  /*0020*/  ELECT P0, URZ, PT ;  /* 0x00000000003f782f */ /* 0x000fe20003800000 */
[----:B------:R-:W-:Y:S01]  /*0030*/  BSSY B0, `(.L_x_0) ;  /* 0x0000010000007945 */ /* 0x000fe20003800000 */
[----:B------:R-:W1:Y:S01]  /*0040*/  S2R R11, SR_CTAID.X ;  /* 0x00000000000b7919 */ /* 0x000e620000002500 */
[--C-:B0-----:R-:W-:Y:S02]  /*0050*/  SHF.R.U32.HI R0, RZ, 0x5, R10.reuse ;  /* 0x00000005ff007819 */ /* 0x101fe4000001160a */
[----:B------:R-:W-:-:S03]  /*0060*/  SHF.R.U32.HI R3, RZ, 0x7, R10 ;  /* 0x00000007ff037819 */ /* 0x000fc6000001160a */
[----:B------:R-:W0:Y:S04]  /*0070*/  SHFL.IDX PT, R2, R0, RZ, 0x1f ;  /* 0x00001fff00027589 */ /* 0x000e2800000e0000 */
[----:B------:R2:W3:Y:S01]  /*0080*/  SHFL.IDX PT, R9, R3, RZ, 0x1f ;  /* 0x00001fff03097589 */ /* 0x0004e200000e0000 */
[----:B0-----:R-:W-:-:S13]  /*0090*/  ISETP.NE.OR P0, PT, R2, RZ, !P0 ;  /* 0x000000ff0200720c */ /* 0x001fda0004705670 */
[----:B-123--:R-:W-:Y:S05]  /*00a0*/  @P0 BRA `(.L_x_1) ;  /* 0x0000000000200947 */ /* 0x00efea0003800000 */
[----:B------:R-:W-:Y:S02]  /*00b0*/  ULDC.64 UR4, c[0x0][0x198] ;  /* 0x0000660000047ab9 */ /* 0x000fe40000000a00 */
[----:B------:R-:W-:Y:S02]  /*00c0*/  UIADD3 UR6, UP0, UR4, 0xf0, URZ ;  /* 0x000000f004067890 */ /* 0x000fe4000ff1e03f */
[----:B------:R-:W-:Y:S02]  /*00d0*/  UIADD3 UR4, UP1, UR4, 0x1f0, URZ ;  /* 0x000001f004047890 */ /* 0x000fe4000ff3e03f */
[----:B------:R-:W-:Y:S02]  /*00e0*/  UIADD3.X UR7, URZ, UR5, URZ, UP0, !UPT ;  /* 0x000000053f077290 */ /* 0x000fe400087fe43f */
[----:B------:R-:W-:-:S07]  /*00f0*/  UIADD3.X UR5, URZ, UR5, URZ, UP1, !UPT ;  /* 0x000000053f057290 */ /* 0x000fce0008ffe43f */
[----:B------:R0:W-:Y:S02]  /*0100*/  UTMACCTL.PF [UR6] ;  /* 0x00000000060079b9 */ /* 0x0001e40008040000 */
[----:B------:R0:W-:Y:S02]  /*0110*/  UTMACCTL.PF [UR4] ;  /* 0x00000000040079b9 */ /* 0x0001e40008040000 */
[----:B0-----:R-:W-:Y:S01]  /*0120*/  NOP ;  /* 0x0000000000007918 */ /* 0x001fe20000000000 */
.L_x_1:
[----:B------:R-:W-:Y:S05]  /*0130*/  BSYNC B0 ;  /* 0x0000000000007941 */ /* 0x000fea0003800000 */
.L_x_0:
[----:B------:R-:W0:Y:S01]  /*0140*/  SHFL.IDX PT, R0, R0, RZ, 0x1f ;  /* 0x00001fff00007589 */ /* 0x000e2200000e0000 */
[----:B------:R-:W-:Y:S02]  /*0150*/  SHF.R.S32.HI R3, RZ, 0x1f, R10 ;  /* 0x0000001fff037819 */ /* 0x000fe4000001140a */
[----:B------:R-:W-:Y:S01]  /*0160*/  I2FP.F32.U32 R6, R11 ;  /* 0x0000000b00067245 */ /* 0x000fe20000201000 */
[----:B------:R-:W1:Y:S01]  /*0170*/  S2R R12, SR_CTAID.Y ;  /* 0x00000000000c7919 */ /* 0x000e620000002600 */
[----:B------:R-:W-:-:S04]  /*0180*/  LEA.HI R3, R3, R10, RZ, 0x7 ;  /* 0x0000000a03037211 */ /* 0x000fc800078f38ff */
[----:B------:R-:W-:-:S05]  /*0190*/  LOP3.LUT R3, R3, 0xffffff80, RZ, 0xc0, !PT ;  /* 0xffffff8003037812 */ /* 0x000fca00078ec0ff */
[----:B------:R-:W-:-:S05]  /*01a0*/  IMAD.IADD R14, R10, 0x1, -R3 ;  /* 0x000000010a0e7824 */ /* 0x000fca00078e0a03 */
[----:B------:R-:W-:-:S04]  /*01b0*/  SHF.R.S32.HI R3, RZ, 0x1f, R14 ;  /* 0x0000001fff037819 */ /* 0x000fc8000001140e */
[----:B------:R-:W-:Y:S02]  /*01c0*/  LEA.HI R3, R3, R14, RZ, 0x3 ;  /* 0x0000000e03037211 */ /* 0x000fe400078f18ff */
[----:B0-----:R-:W-:Y:S02]  /*01d0*/  ISETP.NE.AND P0, PT, R0, RZ, PT ;  /* 0x000000ff0000720c */ /* 0x001fe40003f05270 */
[--C-:B------:R-:W-:Y:S02]  /*01e0*/  SHF.R.S32.HI R4, RZ, 0x3, R3.reuse ;  /* 0x00000003ff047819 */ /* 0x100fe40000011403 */
[----:B------:R-:W-:Y:S02]  /*01f0*/  SHF.R.S32.HI R3, RZ, 0x1f, R3 ;  /* 0x0000001fff037819 */ /* 0x000fe40000011403 */
[----:B------:R-:W-:-:S07]  /*0200*/  SHF.R.S32.HI R5, RZ, 0x1f, R0 ;  /* 0x0000001fff057819 */ /* 0x000fce0000011400 */
[----:B-1----:R-:W-:Y:S05]  /*0210*/  @P0 BRA `(.L_x_2) ;  /* 0x00000000008c0947 */ /* 0x002fea0003800000 */
[----:B------:R-:W-:Y:S01]  /*0220*/  ELECT P0, URZ, PT ;  /* 0x00000000003f782f */ /* 0x000fe20003800000 */
[----:B------:R-:W-:-:S12]  /*0230*/  BSSY B0, `(.L_x_2) ;  /* 0x0000021000007945 */ /* 0x000fd80003800000 */
[----:B------:R-:W-:Y:S05]  /*0240*/  @!P0 BRA `(.L_x_3) ;  /* 0x00000000007c8947 */ /* 0x000fea0003800000 */
[----:B------:R-:W0:Y:S01]  /*0250*/  S2UR UR8, SR_CgaCtaId ;  /* 0x00000000000879c3 */ /* 0x000e220000008800 */
[----:B------:R-:W-:Y:S01]  /*0260*/  UMOV UR4, 0x400 ;  /* 0x0000040000047882 */ /* 0x000fe20000000000 */
[----:B------:R-:W-:Y:S01]  /*0270*/  UMOV UR5, 0x1 ;  /* 0x0000000100057882 */ /* 0x000fe20000000000 */
[----:B------:R-:W-:Y:S02]  /*0280*/  UMOV UR6, 0x2 ;  /* 0x0000000200067882 */ /* 0x000fe40000000000 */
[----:B------:R-:W-:-:S04]  /*0290*/  UIADD3 UR6, -UR6, 0x100000, URZ ;  /* 0x0010000006067890 */ /* 0x000fc8000fffe13f */
[----:B------:R-:W-:Y:S02]  /*02a0*/  USHF.L.U32 UR7, UR6, 0xb, URZ ;  /* 0x0000000b06077899 */ /* 0x000fe4000800063f */
[----:B------:R-:W-:Y:S02]  /*02b0*/  USHF.L.U32 UR6, UR6, 0x1, URZ ;  /* 0x0000000106067899 */ /* 0x000fe4000800063f */
[----:B0-----:R-:W-:Y:S02]  /*02c0*/  ULEA UR8, UR8, UR4, 0x18 ;  /* 0x0000000408087291 */ /* 0x001fe4000f8ec03f */
[----:B------:R-:W-:-:S04]  /*02d0*/  UIADD3 UR4, -UR5, 0x100000, URZ ;  /* 0x0010000005047890 */ /* 0x000fc8000fffe13f */
[----:B------:R-:W-:Y:S02]  /*02e0*/  USHF.L.U32 UR5, UR4, 0xb, URZ ;  /* 0x0000000b04057899 */ /* 0x000fe4000800063f */
[----:B------:R-:W-:Y:S01]  /*02f0*/  USHF.L.U32 UR4, UR4, 0x1, URZ ;  /* 0x0000000104047899 */ /* 0x000fe2000800063f */
[----:B------:R-:W0:Y:S11]  /*0300*/  FENCE.VIEW.ASYNC.S ;  /* 0x00000000000073c6 */ /* 0x000e360000000000 */
[----:B0-----:R0:W1:Y:S01]  /*0310*/  SYNCS.EXCH.64 URZ, [UR8+0x36000], UR4 ;  /* 0x03600004083f75b2 */ /* 0x0010620008000100 */
[----:B------:R0:W2:Y:S01]  /*0320*/  SYNCS.EXCH.64 URZ, [UR8+0x36048], UR6 ;  /* 0x03604806083f75b2 */ /* 0x0000a20008000100 */
[----:B------:R0:W3:Y:S01]  /*0330*/  SYNCS.EXCH.64 URZ, [UR8+0x36008], UR4 ;  /* 0x03600804083f75b2 */ /* 0x0000e20008000100 */
[----:B------:R0:W4:Y:S01]  /*0340*/  SYNCS.EXCH.64 URZ, [UR8+0x36050], UR6 ;  /* 0x03605006083f75b2 */ /* 0x0001220008000100 */
[----:B------:R0:W0:Y:S01]  /*0350*/  SYNCS.EXCH.64 URZ, [UR8+0x36010], UR4 ;  /* 0x03601004083f75b2 */ /* 0x0000220008000100 */
        /* <DEDUP_REMOVED lines=13> */
[----:B------:R-:W-:Y:S01]  /*0430*/  NOP ;  /* 0x0000000000007918 */ /* 0x000fe20000000000 */
.L_x_3:
[----:B0-----:R-:W-:Y:S05]  /*0440*/  BSYNC B0 ;  /* 0x0000000000007941 */ /* 0x001fea0003800000 */
.L_x_2:
[----:B------:R-:W-:Y:S01]  /*0450*/  ULDC UR4, c[0x0][0x150] ;  /* 0x0000540000047ab9 */ /* 0x000fe20000000800 */
[----:B------:R-:W-:Y:S01]  /*0460*/  LEA.HI R3, R3, R4, RZ, 0x2 ;  /* 0x0000000403037211 */ /* 0x000fe200078f10ff */
[----:B------:R-:W-:Y:S01]  /*0470*/  FMUL R6, R6, UR4 ;  /* 0x0000000406067c20 */ /* 0x000fe20008400000 */
[----:B------:R-:W-:Y:S01]  /*0480*/  LEA.HI R5, R5, R0, RZ, 0x2 ;  /* 0x0000000005057211 */ /* 0x000fe200078f10ff */
[----:B------:R-:W-:Y:S01]  /*0490*/  ULDC UR4, c[0x0][0x154] ;  /* 0x0000550000047ab9 */ /* 0x000fe20000000800 */
[----:B------:R-:W-:Y:S01]  /*04a0*/  LOP3.LUT R3, R3, 0xfffffffc, RZ, 0xc0, !PT ;  /* 0xfffffffc03037812 */ /* 0x000fe200078ec0ff */
[----:B------:R-:W0:Y:S01]  /*04b0*/  LDC R13, c[0x0][0x140] ;  /* 0x00005000ff0d7b82 */ /* 0x000e220000000800 */
[----:B------:R-:W-:Y:S01]  /*04c0*/  LOP3.LUT R5, R5, 0x3ffffffc, RZ, 0xc0, !PT ;  /* 0x3ffffffc05057812 */ /* 0x000fe200078ec0ff */
[----:B------:R-:W5:Y:S01]  /*04d0*/  F2I.U32.TRUNC.NTZ R6, R6 ;  /* 0x0000000600067305 */ /* 0x000f62000020f000 */
[----:B------:R-:W-:Y:S01]  /*04e0*/  LOP3.LUT P0, RZ, R14, 0x7, RZ, 0xc0, !PT ;  /* 0x000000070eff7812 */ /* 0x000fe2000780c0ff */
[----:B------:R-:W-:Y:S01]  /*04f0*/  IMAD.IADD R3, R4, 0x1, -R3 ;  /* 0x0000000104037824 */ /* 0x000fe200078e0a03 */
[----:B------:R-:W-:Y:S01]  /*0500*/  ISETP.NE.AND P3, PT, R9, 0x1, PT ;  /* 0x000000010900780c */ /* 0x000fe20003f65270 */
[----:B------:R-:W-:Y:S01]  /*0510*/  IMAD.IADD R0, R0, 0x1, -R5 ;  /* 0x0000000100007824 */ /* 0x000fe200078e0a05 */
[----:B------:R-:W-:Y:S01]  /*0520*/  I2FP.F32.U32 R5, R12 ;  /* 0x0000000c00057245 */ /* 0x000fe20000201000 */
[----:B------:R-:W-:Y:S01]  /*0530*/  NOP ;  /* 0x0000000000007918 */ /* 0x000fe20000000000 */
[----:B------:R-:W-:Y:S01]  /*0540*/  NOP ;  /* 0x0000000000007918 */ /* 0x000fe20000000000 */
[----:B------:R-:W-:-:S02]  /*0550*/  IMAD R4, R0, 0x4, R3 ;  /* 0x0000000400047824 */ /* 0x000fc400078e0203 */
[----:B------:R-:W-:Y:S01]  /*0560*/  FMUL R7, R5, UR4 ;  /* 0x0000000405077c20 */ /* 0x000fe20008400000 */
[----:B------:R-:W-:Y:S01]  /*0570*/  ULDC UR4, c[0x0][0x144] ;  /* 0x0000510000047ab9 */ /* 0x000fe20000000800 */
[C---:B------:R-:W-:Y:S01]  /*0580*/  IMAD.SHL.U32 R5, R4.reuse, 0x4, RZ ;  /* 0x0000000404057824 */ /* 0x040fe200078e00ff */
[----:B------:R-:W-:Y:S01]  /*0590*/  LEA.HI R0, R4, R4, RZ, 0x1 ;  /* 0x0000000404007211 */ /* 0x000fe200078f08ff */
[----:B-----5:R-:W-:Y:S02]  /*05a0*/  IMAD.MOV R8, RZ, RZ, -R6 ;  /* 0x000000ffff087224 */ /* 0x020fe400078e0a06 */
[----:B------:R-:W5:Y:S01]  /*05b0*/  F2I.U32.TRUNC.NTZ R7, R7 ;  /* 0x0000000700077305 */ /* 0x000f62000020f000 */
[----:B------:R-:W-:Y:S01]  /*05c0*/  LOP3.LUT R3, R0, 0xfffffffe, RZ, 0xc0, !PT ;  /* 0xfffffffe00037812 */ /* 0x000fe200078ec0ff */
[----:B------:R-:W-:Y:S01]  /*05d0*/  IMAD R0, R8, UR4, R11 ;  /* 0x0000000408007c24 */ /* 0x000fe2000f8e020b */
[----:B------:R-:W-:-:S03]  /*05e0*/  ULDC UR4, c[0x0][0x148] ;  /* 0x0000520000047ab9 */ /* 0x000fc60000000800 */
[----:B------:R-:W-:Y:S01]  /*05f0*/  IMAD.IADD R3, R4, 0x1, -R3 ;  /* 0x0000000104037824 */ /* 0x000fe200078e0a03 */
[----:B0-----:R-:W-:-:S04]  /*0600*/  ISETP.EQ.U32.AND P1, PT, R13, 0x1, PT ;  /* 0x000000010d00780c */ /* 0x001fc80003f22070 */
[----:B------:R-:W-:Y:S02]  /*0610*/  ISETP.NE.AND P4, PT, R3, R0, PT ;  /* 0x000000000300720c */ /* 0x000fe40003f85270 */
[----:B------:R-:W-:Y:S01]  /*0620*/  SHF.R.S32.HI R3, RZ, 0x1f, R2 ;  /* 0x0000001fff037819 */ /* 0x000fe20000011402 */
[----:B-----5:R-:W-:-:S03]  /*0630*/  IMAD.MOV R15, RZ, RZ, -R7 ;  /* 0x000000ffff0f7224 */ /* 0x020fc600078e0a07 */
[----:B------:R-:W-:Y:S02]  /*0640*/  LEA.HI R0, R3, R2, RZ, 0x2 ;  /* 0x0000000203007211 */ /* 0x000fe400078f10ff */
[----:B------:R-:W-:Y:S01]  /*0650*/  LOP3.LUT R3, R4, 0xc, R5, 0x78, !PT ;  /* 0x0000000c04037812 */ /* 0x000fe200078e7805 */
[----:B------:R-:W-:Y:S01]  /*0660*/  IMAD R7, R15, UR4, R12 ;  /* 0x000000040f077c24 */ /* 0x000fe2000f8e020c */
[----:B------:R-:W-:Y:S02]  /*0670*/  LOP3.LUT R5, R0, 0xfffffffc, RZ, 0xc0, !PT ;  /* 0xfffffffc00057812 */ /* 0x000fe400078ec0ff */
[C---:B------:R-:W-:Y:S02]  /*0680*/  ISETP.LT.U32.AND P0, PT, R3.reuse, 0x2, !P0 ;  /* 0x000000020300780c */ /* 0x040fe40004701070 */
[----:B------:R-:W-:Y:S01]  /*0690*/  @P4 LEA.HI R0, R3, R3, RZ, 0x1 ;  /* 0x0000000303004211 */ /* 0x000fe200078f08ff */
[----:B------:R-:W-:Y:S02]  /*06a0*/  IMAD.IADD R8, R2, 0x1, -R5 ;  /* 0x0000000102087824 */ /* 0x000fe400078e0a05 */
[----:B------:R-:W-:Y:S01]  /*06b0*/  IMAD.MOV.U32 R5, RZ, RZ, 0x1 ;  /* 0x00000001ff057424 */ /* 0x000fe200078e00ff */
[----:B------:R-:W-:-:S02]  /*06c0*/  @P4 SHF.R.S32.HI R0, RZ, 0x1, R0 ;  /* 0x00000001ff004819 */ /* 0x000fc40000011400 */
[----:B------:R-:W-:Y:S02]  /*06d0*/  LOP3.LUT P2, RZ, R9, R8, RZ, 0xfc, !PT ;  /* 0x0000000809ff7212 */ /* 0x000fe4000784fcff */
[----:B------:R-:W-:Y:S02]  /*06e0*/  @P4 ISETP.NE.AND P5, PT, R0, R7, PT ;  /* 0x000000070000420c */ /* 0x000fe40003fa5270 */
[----:B------:R-:W-:Y:S02]  /*06f0*/  SEL R4, RZ, 0x1, P2 ;  /* 0x00000001ff047807 */ /* 0x000fe40001000000 */
[----:B------:R-:W-:Y:S02]  /*0700*/  SEL R0, RZ, 0x1, !P0 ;  /* 0x00000001ff007807 */ /* 0x000fe40004000000 */
[----:B------:R-:W-:Y:S02]  /*0710*/  @P4 SEL R5, RZ, 0x1, P5 ;  /* 0x00000001ff054807 */ /* 0x000fe40002800000 */
[----:B------:R-:W-:-:S02]  /*0720*/  SEL R4, R4, 0x2, P3 ;  /* 0x0000000204047807 */ /* 0x000fc40001800000 */
[----:B------:R-:W-:Y:S01]  /*0730*/  LOP3.LUT R5, R5, R0, RZ, 0xc0, !PT ;  /* 0x0000000005057212 */ /* 0x000fe200078ec0ff */
[----:B------:R-:W-:Y:S06]  /*0740*/  @!P1 BRA `(.L_x_4) ;  /* 0x0000000000089947 */ /* 0x000fec0003800000 */
[----:B-1234-:R-:W-:Y:S01]  /*0750*/  UCGABAR_ARV ;  /* 0x00000000000079c7 */ /* 0x01efe20008000000 */
[----:B------:R-:W-:Y:S05]  /*0760*/  BRA `(.L_x_5) ;  /* 0x0000000000047947 */ /* 0x000fea0003800000 */
.L_x_4:
[----:B-1234-:R-:W-:Y:S01]  /*0770*/  NOP ;  /* 0x0000000000007918 */ /* 0x01efe20000000000 */
.L_x_5:
[----:B------:R-:W-:Y:S01]  /*0780*/  ULDC.64 UR4, c[0x0][0x598] ;  /* 0x0001660000047ab9 */ /* 0x000fe20000000a00 */
[----:B------:R-:W-:Y:S01]  /*0790*/  ULDC.64 UR12, c[0x0][0x208] ;  /* 0x00008200000c7ab9 */ /* 0x000fe20000000a00 */
[----:B------:R-:W-:-:S04]  /*07a0*/  ISETP.NE.U32.AND P0, PT, RZ, UR4, PT ;  /* 0x00000004ff007c0c */ /* 0x000fc8000bf05070 */
[----:B------:R-:W-:-:S13]  /*07b0*/  ISETP.NE.AND.EX P0, PT, RZ, UR5, PT, P0 ;  /* 0x00000005ff007c0c */ /* 0x000fda000bf05300 */
[----:B------:R-:W-:Y:S05]  /*07c0*/  @!P0 BRA `(.L_x_6) ;  /* 0x00000000001c8947 */ /* 0x000fea0003800000 */
[----:B------:R-:W0:Y:S02]  /*07d0*/  LDC.64 R6, c[0x0][0x598] ;  /* 0x00016600ff067b82 */ /* 0x000e240000000a00 */
[----:B0-----:R-:W2:Y:S02]  /*07e0*/  LDG.E.64 R6, desc[UR12][R6.64] ;  /* 0x0000000c06067981 */ /* 0x001ea4000c1e1b00 */
[----:B--2---:R-:W-:-:S04]  /*07f0*/  ISETP.NE.U32.AND P0, PT, R6, RZ, PT ;  /* 0x000000ff0600720c */ /* 0x004fc80003f05070 */
[----:B------:R-:W-:-:S13]  /*0800*/  ISETP.NE.AND.EX P0, PT, R7, RZ, PT, P0 ;  /* 0x000000ff0700720c */ /* 0x000fda0003f05300 */
[----:B------:R-:W-:Y:S05]  /*0810*/  @!P0 BRA `(.L_x_6) ;  /* 0x0000000000088947 */ /* 0x000fea0003800000 */
[----:B------:R0:W5:Y:S01]  /*0820*/  LD.E R0, desc[UR12][R6.64] ;  /* 0x0000000c06007980 */ /* 0x000162000c101900 */
[----:B------:R-:W-:Y:S05]  /*0830*/  BRA `(.L_x_7) ;  /* 0x0000000000207947 */ /* 0x000fea0003800000 */
.L_x_6:
[----:B------:R-:W-:Y:S02]  /*0840*/  ULDC.64 UR4, c[0x0][0x588] ;  /* 0x0001620000047ab9 */ /* 0x000fe40000000a00 */
[----:B------:R-:W-:-:S04]  /*0850*/  ISETP.NE.U32.AND P0, PT, RZ, UR4, PT ;  /* 0x00000004ff007c0c */ /* 0x000fc8000bf05070 */
[----:B------:R-:W-:-:S13]  /*0860*/  ISETP.NE.AND.EX P0, PT, RZ, UR5, PT, P0 ;  /* 0x00000005ff007c0c */ /* 0x000fda000bf05300 */
[----:B------:R-:W-:Y:S05]  /*0870*/  @!P0 BRA `(.L_x_8) ;  /* 0x00000000000c8947 */ /* 0x000fea0003800000 */
[----:B------:R-:W0:Y:S02]  /*0880*/  LDC.64 R6, c[0x0][0x588] ;  /* 0x00016200ff067b82 */ /* 0x000e240000000a00 */
[----:B0-----:R1:W5:Y:S01]  /*0890*/  LDG.E R0, desc[UR12][R6.64] ;  /* 0x0000000c06007981 */ /* 0x001362000c1e1900 */
[----:B------:R-:W-:Y:S05]  /*08a0*/  BRA `(.L_x_7) ;  /* 0x0000000000047947 */ /* 0x000fea0003800000 */
.L_x_8:
[----:B------:R-:W2:Y:S02]  /*08b0*/  LDC R0, c[0x0][0x580] ;  /* 0x00016000ff007b82 */ /* 0x000ea40000000800 */
.L_x_7:
[----:B------:R-:W-:Y:S02]  /*08c0*/  ULDC.64 UR4, c[0x0][0x5a0] ;  /* 0x0001680000047ab9 */ /* 0x000fe40000000a00 */
[----:B------:R-:W-:-:S04]  /*08d0*/  ISETP.NE.U32.AND P0, PT, RZ, UR4, PT ;  /* 0x00000004ff007c0c */ /* 0x000fc8000bf05070 */
[----:B------:R-:W-:-:S13]  /*08e0*/  ISETP.NE.AND.EX P0, PT, RZ, UR5, PT, P0 ;  /* 0x00000005ff007c0c */ /* 0x000fda000bf05300 */
[----:B------:R-:W-:Y:S05]  /*08f0*/  @!P0 BRA `(.L_x_9) ;  /* 0x00000000001c8947 */ /* 0x000fea0003800000 */
[----:B01----:R-:W0:Y:S02]  /*0900*/  LDC.64 R6, c[0x0][0x5a0] ;  /* 0x00016800ff067b82 */ /* 0x003e240000000a00 */
[----:B0-----:R-:W3:Y:S02]  /*0910*/  LDG.E.64 R6, desc[UR12][R6.64] ;  /* 0x0000000c06067981 */ /* 0x001ee4000c1e1b00 */
[----:B---3--:R-:W-:-:S04]  /*0920*/  ISETP.NE.U32.AND P0, PT, R6, RZ, PT ;  /* 0x000000ff0600720c */ /* 0x008fc80003f05070 */
[----:B------:R-:W-:-:S13]  /*0930*/  ISETP.NE.AND.EX P0, PT, R7, RZ, PT, P0 ;  /* 0x000000ff0700720c */ /* 0x000fda0003f05300 */
[----:B------:R-:W-:Y:S05]  /*0940*/  @!P0 BRA `(.L_x_9) ;  /* 0x0000000000088947 */ /* 0x000fea0003800000 */
[----:B------:R0:W5:Y:S01]  /*0950*/  LD.E R2, desc[UR12][R6.64] ;  /* 0x0000000c06027980 */ /* 0x000162000c101900 */
[----:B------:R-:W-:Y:S05]  /*0960*/  BRA `(.L_x_10) ;  /* 0x0000000000207947 */ /* 0x000fea0003800000 */
.L_x_9:
[----:B------:R-:W-:Y:S02]  /*0970*/  ULDC.64 UR4, c[0x0][0x590] ;  /* 0x0001640000047ab9 */ /* 0x000fe40000000a00 */
[----:B------:R-:W-:-:S04]  /*0980*/  ISETP.NE.U32.AND P0, PT, RZ, UR4, PT ;  /* 0x00000004ff007c0c */ /* 0x000fc8000bf05070 */
[----:B------:R-:W-:-:S13]  /*0990*/  ISETP.NE.AND.EX P0, PT, RZ, UR5, PT, P0 ;  /* 0x00000005ff007c0c */ /* 0x000fda000bf05300 */
[----:B------:R-:W-:Y:S05]  /*09a0*/  @!P0 BRA `(.L_x_11) ;  /* 0x00000000000c8947 */ /* 0x000fea0003800000 */
[----:B01----:R-:W0:Y:S02]  /*09b0*/  LDC.64 R6, c[0x0][0x590] ;  /* 0x00016400ff067b82 */ /* 0x003e240000000a00 */
[----:B0-----:R1:W5:Y:S01]  /*09c0*/  LDG.E R2, desc[UR12][R6.64] ;  /* 0x0000000c06027981 */ /* 0x001362000c1e1900 */
[----:B------:R-:W-:Y:S05]  /*09d0*/  BRA `(.L_x_10) ;  /* 0x0000000000047947 */ /* 0x000fea0003800000 */
.L_x_11:
[----:B------:R-:W3:Y:S02]  /*09e0*/  LDC R2, c[0x0][0x584] ;  /* 0x00016100ff027b82 */ /* 0x000ee40000000800 */
.L_x_10:
[----:B01----:R-:W0:Y:S08]  /*09f0*/  LDC R6, c[0x0][0x3c4] ;  /* 0x0000f100ff067b82 */ /* 0x003e300000000800 */
[----:B------:R-:W1:Y:S01]  /*0a00*/  LDC.64 R16, c[0x0][0x3c8] ;  /* 0x0000f200ff107b82 */ /* 0x000e620000000a00 */
[----:B0-----:R-:W-:-:S05]  /*0a10*/  VIADD R6, R6, 0x3f ;  /* 0x0000003f06067836 */ /* 0x001fca0000000000 */
[----:B------:R-:W-:-:S04]  /*0a20*/  SHF.R.S32.HI R7, RZ, 0x1f, R6 ;  /* 0x0000001fff077819 */ /* 0x000fc80000011406 */
[----:B------:R-:W-:-:S04]  /*0a30*/  LEA.HI R7, R7, R6, RZ, 0x6 ;  /* 0x0000000607077211 */ /* 0x000fc800078f30ff */
[----:B------:R-:W-:-:S05]  /*0a40*/  SHF.R.S32.HI R7, RZ, 0x6, R7 ;  /* 0x00000006ff077819 */ /* 0x000fca0000011407 */
[----:B-1----:R-:W-:-:S04]  /*0a50*/  IMAD R6, R7, R16, RZ ;  /* 0x0000001007067224 */ /* 0x002fc800078e02ff */
[----:B------:R-:W-:Y:S01]  /*0a60*/  IMAD R6, R6, R17, RZ ;  /* 0x0000001106067224 */ /* 0x000fe200078e02ff */
[----:B------:R-:W-:Y:S06]  /*0a70*/  @!P1 BRA `(.L_x_12) ;  /* 0x00000000000c9947 */ /* 0x000fec0003800000 */
[----:B------:R-:W-:Y:S01]  /*0a80*/  UCGABAR_WAIT ;  /* 0x0000000000007dc7 */ /* 0x000fe20008000000 */
[----:B------:R-:W-:Y:S01]  /*0a90*/  CCTL.IVALL ;  /* 0x00000000ff00798f */ /* 0x000fe20002000000 */
[----:B------:R-:W-:Y:S05]  /*0aa0*/  BRA `(.L_x_13) ;  /* 0x0000000000047947 */ /* 0x000fea0003800000 */
.L_x_12:
[----:B------:R-:W-:Y:S06]  /*0ab0*/  BAR.SYNC.DEFER_BLOCKING 0x0 ;  /* 0x0000000000007b1d */ /* 0x000fec0000010000 */
.L_x_13:
[----:B------:R-:W-:-:S13]  /*0ac0*/  ISETP.NE.AND P0, PT, R9, RZ, PT ;  /* 0x000000ff0900720c */ /* 0x000fda0003f05270 */
[----:B------:R-:W-:Y:S05]  /*0ad0*/  @!P0 BRA `(.L_x_14) ;  /* 0x0000005400188947 */ /* 0x000fea0003800000 */
[----:B------:R-:W-:-:S13]  /*0ae0*/  ISETP.NE.AND P0, PT, R9, 0x1, PT ;  /* 0x000000010900780c */ /* 0x000fda0003f05270 */
[----:B------:R-:W-:Y:S05]  /*0af0*/  @P0 EXIT ;  /* 0x000000000000094d */ /* 0x000fea0003800000 */
[----:B------:R-:W-:Y:S01]  /*0b00*/  ISETP.GE.AND P0, PT, R6, 0x1, PT ;  /* 0x000000010600780c */ /* 0x000fe20003f06270 */
[----:B------:R-:W-:Y:S01]  /*0b10*/  UMOV UR4, URZ ;  /* 0x0000003f00047c82 */ /* 0x000fe20008000000 */
[----:B------:R-:W-:Y:S02]  /*0b20*/  CS2R R86, SRZ ;  /* 0x0000000000567805 */ /* 0x000fe4000001ff00 */
[----:B------:R-:W-:Y:S02]  /*0b30*/  CS2R R24, SRZ ;  /* 0x0000000000187805 */ /* 0x000fe4000001ff00 */
[----:B------:R-:W-:Y:S02]  /*0b40*/  CS2R R26, SRZ ;  /* 0x00000000001a7805 */ /* 0x000fe4000001ff00 */
[----:B------:R-:W-:Y:S02]  /*0b50*/  CS2R R28, SRZ ;  /* 0x00000000001c7805 */ /* 0x000fe4000001ff00 */
[----:B------:R-:W-:-:S02]  /*0b60*/  CS2R R30, SRZ ;  /* 0x00000000001e7805 */ /* 0x000fc4000001ff00 */
[----:B------:R-:W-:Y:S02]  /*0b70*/  CS2R R32, SRZ ;  /* 0x0000000000207805 */ /* 0x000fe4000001ff00 */
        /* <DEDUP_REMOVED lines=25> */
[----:B------:R-:W-:Y:S01]  /*0d10*/  CS2R R84, SRZ ;  /* 0x0000000000547805 */ /* 0x000fe2000001ff00 */
[----:B------:R-:W-:Y:S06]  /*0d20*/  @!P0 BRA `(.L_x_15) ;  /* 0x0000000000a88947 */ /* 0x000fec0003800000 */
[----:B------:R-:W-:-:S04]  /*0d30*/  LOP3.LUT R7, R4, 0x1, RZ, 0xfc, !PT ;  /* 0x0000000104077812 */ /* 0x000fc800078efcff */
[----:B------:R-:W-:-:S13]  /*0d40*/  ISETP.NE.AND P0, PT, R7, 0x3, PT ;  /* 0x000000030700780c */ /* 0x000fda0003f05270 */
[----:B------:R-:W-:Y:S05]  /*0d50*/  @!P0 BRA `(.L_x_16) ;  /* 0x0000000000048947 */ /* 0x000fea0003800000 */
[----:B------:R-:W-:Y:S01]  /*0d60*/  BPT.TRAP 0x1 ;  /* 0x000000040000795c */ /* 0x000fe20000300000 */
.L_x_16:
[----:B------:R-:W0:Y:S01]  /*0d70*/  S2UR UR5, SR_CgaCtaId ;  /* 0x00000000000579c3 */ /* 0x000e220000008800 */
[----:B------:R-:W-:Y:S01]  /*0d80*/  SHF.L.U32 R7, RZ, 0x1f, RZ ;  /* 0x0000001fff077819 */ /* 0x000fe200000006ff */
[----:B------:R-:W-:Y:S02]  /*0d90*/  UMOV UR4, 0x400 ;  /* 0x0000040000047882 */ /* 0x000fe40000000000 */
[----:B0-----:R-:W-:-:S12]  /*0da0*/  ULEA UR4, UR5, UR4, 0x18 ;  /* 0x0000000405047291 */ /* 0x001fd8000f8ec03f */
.L_x_17:
[----:B0-----:R-:W-:-:S04]  /*0db0*/  IMAD.U32 R8, RZ, RZ, UR4 ;  /* 0x00000004ff087e24 */ /* 0x001fc8000f8e00ff */
[----:B------:R0:W1:Y:S03]  /*0dc0*/  SYNCS.PHASECHK.TRANS64.TRYWAIT P0, [R8+URZ+0x36000], R7 ;  /* 0x03600007080075a7 */ /* 0x000066000800017f */
[----:B-1----:R-:W-:Y:S05]  /*0dd0*/  @!P0 NANOSLEEP.SYNCS 0x989680 ;  /* 0x009896800000895d */ /* 0x002fea0003900000 */
[----:B------:R-:W1:Y:S02]  /*0de0*/  @!P0 SYNCS.PHASECHK.TRANS64 P0, [R8+URZ+0x36000], R7 ;  /* 0x03600007080085a7 */ /* 0x000e64000800007f */
[----:B-1----:R-:W-:Y:S05]  /*0df0*/  @!P0 BRA `(.L_x_17) ;  /* 0xfffffffc00ec8947 */ /* 0x002fea000383ffff */
[----:B------:R-:W-:Y:S01]  /*0e00*/  UIADD3 UR5, UR4, 0x12000, URZ ;  /* 0x0001200004057890 */ /* 0x000fe2000fffe03f */
[----:B------:R-:W-:Y:S01]  /*0e10*/  WARPGROUP.ARRIVE ;  /* 0x00000000000079c5 */ /* 0x000fe20000000000 */
[----:B------:R-:W-:Y:S02]  /*0e20*/  USHF.R.U32.HI UR4, URZ, 0x4, UR4 ;  /* 0x000000043f047899 */ /* 0x000fe40008011604 */
[----:B------:R-:W-:Y:S02]  /*0e30*/  USHF.R.U32.HI UR5, URZ, 0x4, UR5 ;  /* 0x000000043f057899 */ /* 0x000fe40008011605 */
[----:B------:R-:W-:Y:S02]  /*0e40*/  ULOP3.LUT UR4, UR4, 0x3fff, URZ, 0xc0, !UPT ;  /* 0x00003fff04047892 */ /* 0x000fe4000f8ec03f */
[----:B------:R-:W-:Y:S02]  /*0e50*/  ULOP3.LUT UR5, UR5, 0x3fff, URZ, 0xc0, !UPT ;  /* 0x00003fff05057892 */ /* 0x000fe4000f8ec03f */
[----:B------:R-:W-:-:S02]  /*0e60*/  ULOP3.LUT UR9, UR4, 0x10000, URZ, 0xfc, !UPT ;  /* 0x0001000004097892 */ /* 0x000fc4000f8efc3f */
[----:B------:R-:W-:Y:S01]  /*0e70*/  ULOP3.LUT UR8, UR5, 0x2000000, URZ, 0xfc, !UPT ;  /* 0x0200000005087892 */ /* 0x000fe2000f8efc3f */
[----:B------:R-:W-:Y:S02]  /*0e80*/  UMOV UR7, 0x40000040 ;  /* 0x4000004000077882 */ /* 0x000fe40000000000 */
[----:B------:R-:W-:Y:S02]  /*0e90*/  UMOV UR5, 0x40000040 ;  /* 0x4000004000057882 */ /* 0x000fe40000000000 */
[----:B------:R-:W-:Y:S02]  /*0ea0*/  UMOV UR4, UR9 ;  /* 0x0000000900047c82 */ /* 0x000fe40008000000 */
[----:B------:R-:W-:Y:S02]  /*0eb0*/  UMOV UR6, UR8 ;  /* 0x0000000800067c82 */ /* 0x000fe40008000000 */
[----:B------:R-:W-:Y:S01]  /*0ec0*/  HGMMA.64x128x16.F32 R24, gdesc[UR4].tnspB, RZ, !UPT ;  /* 0x41e00000041879f0 */ /* 0x000fe2000c7008ff */
[----:B------:R-:W-:-:S02]  /*0ed0*/  UIADD3 UR4, UR9, 0x2, URZ ;  /* 0x0000000209047890 */ /* 0x000fc4000fffe03f */
[----:B------:R-:W-:Y:S01]  /*0ee0*/  UIADD3 UR6, UR8, 0x80, URZ ;  /* 0x0000008008067890 */ /* 0x000fe2000fffe03f */
[----:B------:R-:W-:Y:S01]  /*0ef0*/  UMOV UR5, 0x40000040 ;  /* 0x4000004000057882 */ /* 0x000fe20000000000 */
[----:B------:R-:W-:-:S07]  /*0f00*/  UMOV UR7, 0x40000040 ;  /* 0x4000004000077882 */ /* 0x000fce0000000000 */
[----:B------:R-:W-:Y:S01]  /*0f10*/  HGMMA.64x128x16.F32 R24, gdesc[UR4].tnspB, R24 ;  /* 0x41e00000041879f0 */ /* 0x000fe20008700818 */
[----:B------:R-:W-:Y:S02]  /*0f20*/  UIADD3 UR4, UR9, 0x4, URZ ;  /* 0x0000000409047890 */ /* 0x000fe4000fffe03f */
        /* <DEDUP_REMOVED lines=8> */
[----:B------:R-:W-:Y:S01]  /*0fb0*/  HGMMA.64x128x16.F32 R24, gdesc[UR4].tnspB, R24, gsb0 ;  /* 0x41e00000041879f0 */ /* 0x000fe20008000818 */
[----:B------:R-:W-:-:S05]  /*0fc0*/  UMOV UR4, 0x1 ;  /* 0x0000000100047882 */ /* 0x000fca0000000000 */
.L_x_15:
[----:B0-----:R-:W-:-:S05]  /*0fd0*/  VIMNMX R7, R6, 0x1, PT ;  /* 0x0000000106077848 */ /* 0x001fca0003fe0100 */
[----:B------:R-:W-:-:S05]  /*0fe0*/  IMAD.IADD R7, R6, 0x1, -R7 ;  /* 0x0000000106077824 */ /* 0x000fca00078e0a07 */
[----:B------:R-:W-:-:S13]  /*0ff0*/  ISETP.GE.AND P0, PT, R7, 0x1, PT ;  /* 0x000000010700780c */ /* 0x000fda0003f06270 */
[----:B------:R-:W-:Y:S05]  /*1000*/  @!P0 BRA `(.L_x_18) ;  /* 0x00000004001c8947 */ /* 0x000fea0003800000 */
[----:B------:R-:W0:Y:S01]  /*1010*/  S2UR UR6, SR_CgaCtaId ;  /* 0x00000000000679c3 */ /* 0x000e220000008800 */
[----:B------:R-:W-:Y:S01]  /*1020*/  UMOV UR5, 0x400 ;  /* 0x0000040000057882 */ /* 0x000fe20000000000 */
[----:B------:R-:W-:Y:S01]  /*1030*/  LOP3.LUT R13, R4, 0x1, RZ, 0xfc, !PT ;  /* 0x00000001040d7812 */ /* 0x000fe200078efcff */
[----:B------:R-:W-:Y:S01]  /*1040*/  IMAD.MOV.U32 R12, RZ, RZ, RZ ;  /* 0x000000ffff0c7224 */ /* 0x000fe200078e00ff */
[----:B------:R-:W-:Y:S01]  /*1050*/  UISETP.NE.U32.AND UP0, UPT, UR4, URZ, UPT ;  /* 0x0000003f0400728c */ /* 0x000fe2000bf05070 */
[----:B------:R-:W-:Y:S02]  /*1060*/  IMAD.MOV.U32 R8, RZ, RZ, R7 ;  /* 0x000000ffff087224 */ /* 0x000fe400078e0007 */
[----:B------:R-:W-:Y:S01]  /*1070*/  IMAD.MOV.U32 R9, RZ, RZ, RZ ;  /* 0x000000ffff097224 */ /* 0x000fe200078e00ff */
[----:B0-----:R-:W-:-:S04]  /*1080*/  ULEA UR7, UR6, UR5, 0x18 ;  /* 0x0000000506077291 */ /* 0x001fc8000f8ec03f */
[----:B------:R-:W-:Y:S02]  /*1090*/  UIADD3 UR6, UR7, 0x12000, URZ ;  /* 0x0001200007067890 */ /* 0x000fe4000fffe03f */
[----:B------:R-:W-:Y:S02]  /*10a0*/  USHF.R.U32.HI UR5, URZ, 0x4, UR7 ;  /* 0x000000043f057899 */ /* 0x000fe40008011607 */
[----:B------:R-:W-:Y:S02]  /*10b0*/  USHF.R.U32.HI UR6, URZ, 0x4, UR6 ;  /* 0x000000043f067899 */ /* 0x000fe40008011606 */
[----:B------:R-:W-:Y:S02]  /*10c0*/  ULOP3.LUT UR5, UR5, 0x3fff, URZ, 0xc0, !UPT ;  /* 0x00003fff05057892 */ /* 0x000fe4000f8ec03f */
[----:B------:R-:W-:Y:S02]  /*10d0*/  ULOP3.LUT UR6, UR6, 0x3fff, URZ, 0xc0, !UPT ;  /* 0x00003fff06067892 */ /* 0x000fe4000f8ec03f */
[----:B------:R-:W-:-:S02]  /*10e0*/  ULOP3.LUT UR14, UR5, 0x10000, URZ, 0xfc, !UPT ;  /* 0x00010000050e7892 */ /* 0x000fc4000f8efc3f */
[----:B------:R-:W-:-:S12]  /*10f0*/  ULOP3.LUT UR15, UR6, 0x2000000, URZ, 0xfc, !UPT ;  /* 0x02000000060f7892 */ /* 0x000fd8000f8efc3f */
.L_x_23:
[----:B------:R-:W-:-:S13]  /*1100*/  ISETP.NE.AND P1, PT, R13, 0x3, PT ;  /* 0x000000030d00780c */ /* 0x000fda0003f25270 */
[----:B------:R-:W-:Y:S05]  /*1110*/  @!P1 BRA `(.L_x_19) ;  /* 0x0000000000049947 */ /* 0x000fea0003800000 */
[----:B------:R-:W-:Y:S01]  /*1120*/  BPT.TRAP 0x1 ;  /* 0x000000040000795c */ /* 0x000fe20000300000 */
.L_x_19:
[----:B------:R-:W-:Y:S01]  /*1130*/  SHF.L.U32 R10, R12, 0x1f, RZ ;  /* 0x0000001f0c0a7819 */ /* 0x000fe200000006ff */
[----:B------:R-:W-:-:S12]  /*1140*/  ULEA UR5, UR4, UR7, 0x3 ;  /* 0x0000000704057291 */ /* 0x000fd8000f8e183f */
.L_x_20:
[----:B0-----:R-:W-:-:S04]  /*1150*/  IMAD.U32 R11, RZ, RZ, UR5 ;  /* 0x00000005ff0b7e24 */ /* 0x001fc8000f8e00ff */
[----:B------:R0:W1:Y:S03]  /*1160*/  SYNCS.PHASECHK.TRANS64.TRYWAIT P0, [R11+URZ+0x36000], R10 ;  /* 0x0360000a0b0075a7 */ /* 0x000066000800017f */
[----:B-1----:R-:W-:Y:S05]  /*1170*/  @!P0 NANOSLEEP.SYNCS 0x989680 ;  /* 0x009896800000895d */ /* 0x002fea0003900000 */
[----:B------:R-:W1:Y:S02]  /*1180*/  @!P0 SYNCS.PHASECHK.TRANS64 P0, [R11+URZ+0x36000], R10 ;  /* 0x0360000a0b0085a7 */ /* 0x000e64000800007f */
[----:B-1----:R-:W-:Y:S05]  /*1190*/  @!P0 BRA `(.L_x_20) ;  /* 0xfffffffc00ec8947 */ /* 0x002fea000383ffff */
[----:B------:R-:W-:Y:S01]  /*11a0*/  ULEA UR5, UR4, UR14, 0x9 ;  /* 0x0000000e04057291 */ /* 0x000fe2000f8e483f */
[----:B------:R-:W-:Y:S01]  /*11b0*/  WARPGROUP.ARRIVE ;  /* 0x00000000000079c5 */ /* 0x000fe20000000000 */
[----:B------:R-:W-:Y:S01]  /*11c0*/  ULEA UR6, UR4, UR15, 0xa ;  /* 0x0000000f04067291 */ /* 0x000fe2000f8e503f */
[----:B------:R-:W-:Y:S01]  /*11d0*/  UMOV UR9, 0x40000040 ;  /* 0x4000004000097882 */ /* 0x000fe20000000000 */
[----:B------:R-:W-:-:S03]  /*11e0*/  UMOV UR11, 0x40000040 ;  /* 0x40000040000b7882 */ /* 0x000fc60000000000 */
[----:B------:R-:W-:Y:S02]  /*11f0*/  UMOV UR8, UR5 ;  /* 0x0000000500087c82 */ /* 0x000fe40008000000 */
[----:B------:R-:W-:Y:S02]  /*1200*/  UMOV UR10, UR6 ;  /* 0x00000006000a7c82 */ /* 0x000fe40008000000 */
[----:B------:R-:W-:Y:S01]  /*1210*/  HGMMA.64x128x16.F32 R24, gdesc[UR8].tnspB, R24, UP0 ;  /* 0x41e00000081879f0 */ /* 0x000fe2000bf00818 */
        /* <DEDUP_REMOVED lines=14> */
[----:B------:R-:W-:Y:S03]  /*1300*/  HGMMA.64x128x16.F32 R24, gdesc[UR8].tnspB, R24, gsb0 ;  /* 0x41e00000081879f0 */ /* 0x000fe60008000818 */
[----:B------:R-:W-:Y:S02]  /*1310*/  WARPGROUP.DEPBAR.LE gsb0, 0x1 ;  /* 0x00008000000079c5 */ /* 0x000fe40000010100 */
[----:B------:R-:W-:Y:S05]  /*1320*/  @!P1 BRA `(.L_x_21) ;  /* 0x0000000000049947 */ /* 0x000fea0003800000 */
[----:B------:R-:W-:Y:S01]  /*1330*/  BPT.TRAP 0x1 ;  /* 0x000000040000795c */ /* 0x000fe20000300000 */
.L_x_21:
[----:B------:R-:W-:-:S13]  /*1340*/  ISETP.NE.AND P0, PT, R5, RZ, PT ;  /* 0x000000ff0500720c */ /* 0x000fda0003f05270 */
[----:B0-----:R-:W-:-:S05]  /*1350*/  @P0 LEA R10, R9, UR7, 0x3 ;  /* 0x00000007090a0c11 */ /* 0x001fca000f8e18ff */
[----:B------:R-:W-:-:S05]  /*1360*/  @P0 VIADD R10, R10, 0x36048 ;  /* 0x000360480a0a0836 */ /* 0x000fca0000000000 */
[----:B------:R-:W-:-:S04]  /*1370*/  @P0 PRMT R10, R3, 0x654, R10 ;  /* 0x00000654030a0816 */ /* 0x000fc8000000000a */
[----:B------:R0:W-:Y:S01]  /*1380*/  @P0 SYNCS.ARRIVE.TRANS64.RED.A1T0 RZ, [R10+URZ], RZ ;  /* 0x000000ff0aff09a7 */ /* 0x0001e2000810043f */
[----:B------:R-:W-:-:S13]  /*1390*/  ISETP.GT.U32.AND P0, PT, R4, 0x1, PT ;  /* 0x000000010400780c */ /* 0x000fda0003f04070 */
[----:B0-----:R-:W-:Y:S05]  /*13a0*/  @P0 BRA `(.L_x_22) ;  /* 0x0000000000040947 */ /* 0x001fea0003800000 */
[----:B------:R-:W-:Y:S01]  /*13b0*/  BPT.TRAP 0x1 ;  /* 0x000000040000795c */ /* 0x000fe20000300000 */
.L_x_22:
[----:B------:R-:W-:Y:S01]  /*13c0*/  UIADD3 UR4, UR4, 0x1, URZ ;  /* 0x0000000104047890 */ /* 0x000fe2000fffe03f */
[C---:B------:R-:W-:Y:S01]  /*13d0*/  ISETP.GT.AND P1, PT, R8.reuse, 0x1, PT ;  /* 0x000000010800780c */ /* 0x040fe20003f24270 */
[----:B------:R-:W-:Y:S02]  /*13e0*/  VIADD R9, R9, 0x1 ;  /* 0x0000000109097836 */ /* 0x000fe40000000000 */
[----:B------:R-:W-:Y:S01]  /*13f0*/  UISETP.NE.AND UP0, UPT, UR4, 0x9, UPT ;  /* 0x000000090400788c */ /* 0x000fe2000bf05270 */
[----:B------:R-:W-:Y:S02]  /*1400*/  VIADD R8, R8, 0xffffffff ;  /* 0xffffffff08087836 */ /* 0x000fe40000000000 */
[C---:B------:R-:W-:Y:S01]  /*1410*/  ISETP.NE.AND P0, PT, R9.reuse, 0x9, PT ;  /* 0x000000090900780c */ /* 0x040fe20003f05270 */
[----:B------:R-:W-:Y:S02]  /*1420*/  USEL UR5, URZ, 0x1, UP0 ;  /* 0x000000013f057887 */ /* 0x000fe40008000000 */
[----:B------:R-:W-:Y:S01]  /*1430*/  USEL UR4, UR4, URZ, UP0 ;  /* 0x0000003f04047287 */ /* 0x000fe20008000000 */
[----:B------:R-:W-:Y:S01]  /*1440*/  SEL R9, R9, RZ, P0 ;  /* 0x000000ff09097207 */ /* 0x000fe20000000000 */
[----:B------:R-:W-:-:S02]  /*1450*/  UPLOP3.LUT UP0, UPT, UPT, UPT, UPT, 0x80, 0x0 ;  /* 0x000000000000789c */ /* 0x000fc40003f0f070 */
[----:B------:R-:W-:Y:S01]  /*1460*/  LOP3.LUT R12, R12, UR5, RZ, 0x3c, !PT ;  /* 0x000000050c0c7c12 */ /* 0x000fe2000f8e3cff */
[----:B------:R-:W-:Y:S08]  /*1470*/  @P1 BRA `(.L_x_23) ;  /* 0xfffffffc00201947 */ /* 0x000ff0000383ffff */
.L_x_18:
[----:B------:R-:W-:Y:S01]  /*1480*/  ISETP.GE.AND P0, PT, R6, 0x1, PT ;  /* 0x000000010600780c */ /* 0x000fe20003f06270 */
[----:B------:R-:W-:-:S12]  /*1490*/  WARPGROUP.DEPBAR.LE gsb0, 0x0 ;  /* 0x00008000000079c5 */ /* 0x000fd80000010000 */
[----:B------:R-:W-:Y:S05]  /*14a0*/  @!P0 BRA `(.L_x_24) ;  /* 0x0000000000548947 */ /* 0x000fea0003800000 */
[----:B------:R-:W-:-:S04]  /*14b0*/  LOP3.LUT R6, R4, 0x1, RZ, 0xfc, !PT ;  /* 0x0000000104067812 */ /* 0x000fc800078efcff */
[----:B------:R-:W-:-:S13]  /*14c0*/  ISETP.NE.AND P0, PT, R6, 0x3, PT ;  /* 0x000000030600780c */ /* 0x000fda0003f05270 */
[----:B------:R-:W-:Y:S05]  /*14d0*/  @!P0 BRA `(.L_x_25) ;  /* 0x0000000000048947 */ /* 0x000fea0003800000 */
[----:B------:R-:W-:Y:S01]  /*14e0*/  BPT.TRAP 0x1 ;  /* 0x000000040000795c */ /* 0x000fe20000300000 */
.L_x_25:
[----:B------:R-:W-:Y:S01]  /*14f0*/  ISETP.NE.AND P0, PT, R5, RZ, PT ;  /* 0x000000ff0500720c */ /* 0x000fe20003f05270 */
[----:B------:R-:W-:Y:S01]  /*1500*/  BSSY B0, `(.L_x_26) ;  /* 0x000000d000007945 */ /* 0x000fe20003800000 */
[----:B------:R-:W-:-:S11]  /*1510*/  ISETP.GT.U32.AND P1, PT, R4, 0x1, PT ;  /* 0x000000010400780c */ /* 0x000fd60003f24070 */
[----:B------:R-:W-:Y:S05]  /*1520*/  @!P0 BRA `(.L_x_27) ;  /* 0x0000000000288947 */ /* 0x000fea0003800000 */
[----:B------:R-:W0:Y:S01]  /*1530*/  S2R R6, SR_CgaCtaId ;  /* 0x0000000000067919 */ /* 0x000e220000008800 */
[----:B------:R-:W-:-:S05]  /*1540*/  IMAD.WIDE.U32 R4, R7, 0x38e38e39, RZ ;  /* 0x38e38e3907047825 */ /* 0x000fca00078e00ff */
[----:B------:R-:W-:Y:S02]  /*1550*/  SHF.R.U32.HI R4, RZ, 0x1, R5 ;  /* 0x00000001ff047819 */ /* 0x000fe40000011605 */
[----:B------:R-:W-:-:S03]  /*1560*/  MOV R5, 0x400 ;  /* 0x0000040000057802 */ /* 0x000fc60000000f00 */
[----:B------:R-:W-:Y:S01]  /*1570*/  IMAD R7, R4, -0x9, R7 ;  /* 0xfffffff704077824 */ /* 0x000fe200078e0207 */
[----:B0-----:R-:W-:-:S05]  /*1580*/  LEA R6, R6, R5, 0x18 ;  /* 0x0000000506067211 */ /* 0x001fca00078ec0ff */
[----:B------:R-:W-:-:S04]  /*1590*/  IMAD R7, R7, 0x8, R6 ;  /* 0x0000000807077824 */ /* 0x000fc800078e0206 */
[----:B------:R-:W-:-:S05]  /*15a0*/  VIADD R4, R7, 0x36048 ;  /* 0x0003604807047836 */ /* 0x000fca0000000000 */
[----:B------:R-:W-:-:S04]  /*15b0*/  PRMT R4, R3, 0x654, R4 ;  /* 0x0000065403047816 */ /* 0x000fc80000000004 */
[----:B------:R0:W-:Y:S03]  /*15c0*/  SYNCS.ARRIVE.TRANS64.RED.A1T0 RZ, [R4+URZ], RZ ;  /* 0x000000ff04ff79a7 */ /* 0x0001e6000810043f */
.L_x_27:
[----:B------:R-:W-:Y:S05]  /*15d0*/  BSYNC B0 ;  /* 0x0000000000007941 */ /* 0x000fea0003800000 */
.L_x_26:
[----:B------:R-:W-:Y:S05]  /*15e0*/  @P1 BRA `(.L_x_24) ;  /* 0x0000000000041947 */ /* 0x000fea0003800000 */
[----:B------:R-:W-:Y:S01]  /*15f0*/  BPT.TRAP 0x1 ;  /* 0x000000040000795c */ /* 0x000fe20000300000 */
.L_x_24:
[----:B------:R-:W0:Y:S01]  /*1600*/  S2R R3, SR_TID.X ;  /* 0x0000000000037919 */ /* 0x000e220000002100 */
[----:B------:R-:W-:Y:S01]  /*1610*/  ULDC.64 UR4, c[0x0][0x280] ;  /* 0x0000a00000047ab9 */ /* 0x000fe20000000a00 */
[----:B------:R-:W1:Y:S01]  /*1620*/  S2R R5, SR_CTAID.Y ;  /* 0x0000000000057919 */ /* 0x000e620000002600 */
[----:B------:R-:W4:Y:S01]  /*1630*/  S2R R15, SR_CTAID.X ;  /* 0x00000000000f7919 */ /* 0x000f220000002500 */
[----:B0-----:R-:W-:-:S04]  /*1640*/  SHF.R.S32.HI R4, RZ, 0x1f, R3 ;  /* 0x0000001fff047819 */ /* 0x001fc80000011403 */
[----:B------:R-:W-:-:S04]  /*1650*/  LEA.HI R4, R4, R3, RZ, 0x7 ;  /* 0x0000000304047211 */ /* 0x000fc800078f38ff */
[----:B------:R-:W-:Y:S01]  /*1660*/  LOP3.LUT R4, R4, 0xffffff80, RZ, 0xc0, !PT ;  /* 0xffffff8004047812 */ /* 0x000fe200078ec0ff */
[----:B----4-:R-:W-:-:S04]  /*1670*/  IMAD.SHL.U32 R6, R15, 0x40, RZ ;  /* 0x000000400f067824 */ /* 0x010fc800078e00ff */
[----:B------:R-:W-:Y:S02]  /*1680*/  IMAD.IADD R8, R3, 0x1, -R4 ;  /* 0x0000000103087824 */ /* 0x000fe400078e0a04 */
[----:B-1----:R-:W-:-:S03]  /*1690*/  IMAD.SHL.U32 R4, R5, 0x80, RZ ;  /* 0x0000008005047824 */ /* 0x002fc600078e00ff */
[----:B------:R-:W-:Y:S02]  /*16a0*/  SHF.R.S32.HI R7, RZ, 0x1f, R8 ;  /* 0x0000001fff077819 */ /* 0x000fe40000011408 */
[----:B------:R-:W-:Y:S02]  /*16b0*/  ISETP.GE.AND P0, PT, R4, UR5, PT ;  /* 0x0000000504007c0c */ /* 0x000fe4000bf06270 */
[----:B------:R-:W-:Y:S02]  /*16c0*/  LEA.HI R3, R7, R8, RZ, 0x2 ;  /* 0x0000000807037211 */ /* 0x000fe400078f10ff */
[----:B------:R-:W-:Y:S02]  /*16d0*/  ISETP.GE.OR P0, PT, R6, UR4, P0 ;  /* 0x0000000406007c0c */ /* 0x000fe40008706670 */
[--C-:B------:R-:W-:Y:S02]  /*16e0*/  SHF.R.S32.HI R10, RZ, 0x2, R3.reuse ;  /* 0x00000002ff0a7819 */ /* 0x100fe40000011403 */
[----:B------:R-:W-:-:S04]  /*16f0*/  SHF.R.S32.HI R5, RZ, 0x1f, R3 ;  /* 0x0000001fff057819 */ /* 0x000fc80000011403 */
[----:B------:R-:W-:-:S04]  /*1700*/  LEA.HI R5, R5, R10, RZ, 0x3 ;  /* 0x0000000a05057211 */ /* 0x000fc800078f18ff */
[----:B------:R-:W-:Y:S01]  /*1710*/  LOP3.LUT R5, R5, 0xfffffff8, RZ, 0xc0, !PT ;  /* 0xfffffff805057812 */ /* 0x000fe200078ec0ff */
[----:B------:R-:W-:Y:S06]  /*1720*/  @P0 EXIT ;  /* 0x000000000000094d */ /* 0x000fec0003800000 */
[----:B------:R-:W0:Y:S01]  /*1730*/  LDC.64 R16, c[0x0][0x5d0] ;  /* 0x00017400ff107b82 */ /* 0x000e220000000a00 */
[----:B------:R-:W-:Y:S01]  /*1740*/  IMAD.IADD R10, R10, 0x1, -R5 ;  /* 0x000000010a0a7824 */ /* 0x000fe200078e0a05 */
[----:B------:R-:W-:Y:S02]  /*1750*/  LOP3.LUT R3, R3, 0x7ffffffc, RZ, 0xc0, !PT ;  /* 0x7ffffffc03037812 */ /* 0x000fe400078ec0ff */
[----:B------:R-:W-:Y:S02]  /*1760*/  LEA.HI R5, R7, R8, RZ, 0x5 ;  /* 0x0000000807057211 */ /* 0x000fe400078f28ff */
[----:B------:R-:W-:Y:S01]  /*1770*/  SHF.R.S32.HI R11, RZ, 0x1f, R10 ;  /* 0x0000001fff0b7819 */ /* 0x000fe2000001140a */
[----:B------:R-:W-:Y:S01]  /*1780*/  IMAD.IADD R3, R8, 0x1, -R3 ;  /* 0x0000000108037824 */ /* 0x000fe200078e0a03 */
[----:B------:R-:W-:Y:S02]  /*1790*/  SHF.R.S32.HI R5, RZ, 0x5, R5 ;  /* 0x00000005ff057819 */ /* 0x000fe40000011405 */
[----:B---3-5:R-:W-:Y:S01]  /*17a0*/  FSETP.NEU.AND P1, PT, R2, RZ, PT ;  /* 0x000000ff0200720b */ /* 0x028fe20003f2d000 */
[----:B------:R-:W-:-:S02]  /*17b0*/  IMAD.SHL.U32 R3, R3, 0x2, RZ ;  /* 0x0000000203037824 */ /* 0x000fc400078e00ff */
[----:B------:R-:W-:-:S03]  /*17c0*/  IMAD.WIDE R14, R15, 0x40, R10 ;  /* 0x000000400f0e7825 */ /* 0x000fc600078e020a */
[----:B------:R-:W-:Y:S01]  /*17d0*/  SHF.R.S32.HI R9, RZ, 0x1f, R3 ;  /* 0x0000001fff097819 */ /* 0x000fe20000011403 */
[C---:B------:R-:W-:Y:S01]  /*17e0*/  IMAD R7, R5.reuse, -0x10, -R6 ;  /* 0xfffffff005077824 */ /* 0x040fe200078e0a06 */
[C---:B------:R-:W-:Y:S01]  /*17f0*/  IADD3 R8, P0, R4.reuse, R3, RZ ;  /* 0x0000000304087210 */ /* 0x040fe20007f1e0ff */
[----:B------:R-:W-:Y:S01]  /*1800*/  IMAD.WIDE R14, R5, 0x10, R14 ;  /* 0x00000010050e7825 */ /* 0x000fe200078e020e */
[----:B------:R-:W-:Y:S02]  /*1810*/  IADD3 R3, -R3, UR5, -R4 ;  /* 0x0000000503037c10 */ /* 0x000fe4000fffe904 */
[----:B------:R-:W-:Y:S01]  /*1820*/  LEA.HI.X.SX32 R9, R4, R9, 0x1, P0 ;  /* 0x0000000904097211 */ /* 0x000fe200000f0eff */
[-C--:B0-----:R-:W-:Y:S01]  /*1830*/  IMAD R4, R15, R16.reuse, RZ ;  /* 0x000000100f047224 */ /* 0x081fe200078e02ff */
[----:B------:R-:W-:Y:S02]  /*1840*/  IADD3 R10, R7, UR4, -R10 ;  /* 0x00000004070a7c10 */ /* 0x000fe4000fffe80a */
[----:B------:R-:W-:Y:S01]  /*1850*/  ISETP.GT.AND P0, PT, R3, RZ, PT ;  /* 0x000000ff0300720c */ /* 0x000fe20003f04270 */
[----:B------:R-:W-:Y:S01]  /*1860*/  IMAD.WIDE.U32 R12, R14, R16, R8 ;  /* 0x000000100e0c7225 */ /* 0x000fe200078e0008 */
[----:B------:R-:W-:-:S02]  /*1870*/  SHF.L.U64.HI R11, R16, 0x3, R17 ;  /* 0x00000003100b7819 */ /* 0x000fc40000010211 */
[----:B------:R-:W-:Y:S01]  /*1880*/  ISETP.GT.AND P2, PT, R10, RZ, P0 ;  /* 0x000000ff0a00720c */ /* 0x000fe20000744270 */
[----:B------:R-:W-:Y:S02]  /*1890*/  IMAD R7, R14, R17, R4 ;  /* 0x000000110e077224 */ /* 0x000fe400078e0204 */
[----:B------:R-:W-:Y:S02]  /*18a0*/  IMAD.SHL.U32 R16, R16, 0x8, RZ ;  /* 0x0000000810107824 */ /* 0x000fe400078e00ff */
[----:B------:R-:W-:Y:S01]  /*18b0*/  IMAD.IADD R7, R13, 0x1, R7 ;  /* 0x000000010d077824 */ /* 0x000fe200078e0207 */
[----:B------:R-:W-:Y:S07]  /*18c0*/  @!P1 BRA `(.L_x_28) ;  /* 0x0000002c00f49947 */ /* 0x000fee0003800000 */
[----:B------:R-:W-:Y:S01]  /*18d0*/  ULDC.64 UR6, c[0x0][0x5b0] ;  /* 0x00016c0000067ab9 */ /* 0x000fe20000000a00 */
[----:B------:R-:W-:Y:S01]  /*18e0*/  ULDC.64 UR8, c[0x0][0x5a8] ;  /* 0x00016a0000087ab9 */ /* 0x000fe20000000a00 */
[----:B------:R-:W-:Y:S01]  /*18f0*/  IMAD R13, R15, UR6, RZ ;  /* 0x000000060f0d7c24 */ /* 0x000fe2000f8e02ff */
[----:B------:R-:W-:Y:S01]  /*1900*/  ULDC.64 UR4, c[0x0][0x5c8] ;  /* 0x0001720000047ab9 */ /* 0x000fe20000000a00 */
[----:B------:R-:W-:-:S04]  /*1910*/  IMAD.WIDE.U32 R18, R14, UR6, R8 ;  /* 0x000000060e127c25 */ /* 0x000fc8000f8e0008 */
[----:B------:R-:W-:Y:S01]  /*1920*/  IMAD R13, R14, UR7, R13 ;  /* 0x000000070e0d7c24 */ /* 0x000fe2000f8e020d */
[----:B------:R-:W-:-:S03]  /*1930*/  LEA R4, P1, R18, UR8, 0x1 ;  /* 0x0000000812047c11 */ /* 0x000fc6000f8208ff */
[----:B------:R-:W-:-:S05]  /*1940*/  IMAD.IADD R5, R19, 0x1, R13 ;  /* 0x0000000113057824 */ /* 0x000fca00078e020d */
[----:B------:R-:W-:-:S05]  /*1950*/  LEA.HI.X R5, R18, UR9, R5, 0x1, P1 ;  /* 0x0000000912057c11 */ /* 0x000fca00088f0c05 */
[----:B------:R-:W3:Y:S01]  /*1960*/  @P2 LDG.E.LTC128B.U16 R17, desc[UR12][R4.64] ;  /* 0x0000000c04112981 */ /* 0x000ee2000c1e1520 */
[C---:B------:R-:W-:Y:S01]  /*1970*/  LEA R6, P4, R12.reuse, UR4, 0x1 ;  /* 0x000000040c067c11 */ /* 0x040fe2000f8808ff */
[----:B------:R-:W-:Y:S01]  /*1980*/  BSSY B0, `(.L_x_29) ;  /* 0x000000b000007945 */ /* 0x000fe20003800000 */
[----:B------:R-:W-:Y:S02]  /*1990*/  ISETP.GT.AND P1, PT, R3, 0x1, PT ;  /* 0x000000010300780c */ /* 0x000fe40003f24270 */
[----:B------:R-:W-:Y:S02]  /*19a0*/  LEA.HI.X R7, R12, UR5, R7, 0x1, P4 ;  /* 0x000000050c077c11 */ /* 0x000fe4000a0f0c07 */
[----:B------:R-:W-:Y:S01]  /*19b0*/  ISETP.GT.AND P3, PT, R10, RZ, P1 ;  /* 0x000000ff0a00720c */ /* 0x000fe20000f64270 */
[----:B---3--:R-:W-:-:S05]  /*19c0*/  HADD2.F32 R19, -RZ, R17.H0_H0 ;  /* 0x20000011ff137230 */ /* 0x008fca0000004100 */
[----:B------:R-:W-:-:S04]  /*19d0*/  FMUL R19, R19, R2 ;  /* 0x0000000213137220 */ /* 0x000fc80000400000 */
[----:B--2---:R-:W-:-:S05]  /*19e0*/  FFMA R19, R24, R0, R19 ;  /* 0x0000000018137223 */ /* 0x004fca0000000013 */
[----:B------:R-:W-:-:S05]  /*19f0*/  F2FP.F16.F32.PACK_AB R19, RZ, R19 ;  /* 0x00000013ff13723e */ /* 0x000fca00000000ff */
[----:B------:R0:W-:Y:S01]  /*1a00*/  @P2 STG.E.U16 desc[UR12][R6.64], R19 ;  /* 0x0000001306002986 */ /* 0x0001e2000c10150c */
[----:B------:R-:W-:Y:S05]  /*1a10*/  @!P3 BRA `(.L_x_30) ;  /* 0x000000000004b947 */ /* 0x000fea0003800000 */
[----:B------:R1:W5:Y:S02]  /*1a20*/  LDG.E.LTC128B.U16 R17, desc[UR12][R4.64+0x2] ;  /* 0x0000020c04117981 */ /* 0x000364000c1e1520 */
.L_x_30:
[----:B------:R-:W-:Y:S05]  /*1a30*/  BSYNC B0 ;  /* 0x0000000000007941 */ /* 0x000fea0003800000 */
.L_x_29:
[----:B------:R-:W-:Y:S01]  /*1a40*/  USHF.L.U32 UR5, UR6, 0x3, URZ ;  /* 0x0000000306057899 */ /* 0x000fe2000800063f */
[----:B-----5:R-:W-:Y:S01]  /*1a50*/  HADD2.F32 R15, -RZ, R17.H0_H0 ;  /* 0x20000011ff0f7230 */ /* 0x020fe20000004100 */
[----:B------:R-:W-:Y:S01]  /*1a60*/  USHF.L.U64.HI UR4, UR6, 0x3, UR7 ;  /* 0x0000000306047899 */ /* 0x000fe20008010207 */
[----:B------:R-:W-:-:S03]  /*1a70*/  ISETP.GT.AND P0, PT, R10, 0x8, P0 ;  /* 0x000000080a00780c */ /* 0x000fc60000704270 */
[----:B------:R-:W-:Y:S02]  /*1a80*/  IMAD.U32 R18, RZ, RZ, UR5 ;  /* 0x00000005ff127e24 */ /* 0x000fe4000f8e00ff */
[----:B------:R-:W-:Y:S01]  /*1a90*/  FMUL R12, R15, R2 ;  /* 0x000000020f0c7220 */ /* 0x000fe20000400000 */
[----:B0-----:R-:W-:-:S03]  /*1aa0*/  IMAD.U32 R19, RZ, RZ, UR4 ;  /* 0x00000004ff137e24 */ /* 0x001fc6000f8e00ff */
[----:B------:R-:W-:Y:S01]  /*1ab0*/  FFMA R12, R25, R0, R12 ;  /* 0x00000000190c7223 */ /* 0x000fe2000000000c */
[----:B------:R-:W-:-:S04]  /*1ac0*/  IMAD.WIDE.U32 R18, R14, UR6, R18 ;  /* 0x000000060e127c25 */ /* 0x000fc8000f8e0012 */
[----:B------:R-:W-:Y:S02]  /*1ad0*/  F2FP.F16.F32.PACK_AB R12, RZ, R12 ;  /* 0x0000000cff0c723e */ /* 0x000fe400000000ff */
[----:B------:R-:W-:-:S03]  /*1ae0*/  IADD3 R14, P2, R8, R18, RZ ;  /* 0x00000012080e7210 */ /* 0x000fc60007f5e0ff */
[----:B------:R0:W-:Y:S01]  /*1af0*/  @P3 STG.E.U16 desc[UR12][R6.64+0x2], R12 ;  /* 0x0000020c06003986 */ /* 0x0001e2000c10150c */
[----:B------:R-:W-:Y:S02]  /*1b00*/  IADD3.X R9, R9, R13, R19, P2, !PT ;  /* 0x0000000d09097210 */ /* 0x000fe400017fe413 */
[----:B------:R-:W-:-:S04]  /*1b10*/  LEA R8, P2, R14, UR8, 0x1 ;  /* 0x000000080e087c11 */ /* 0x000fc8000f8408ff */
[----:B------:R-:W-:Y:S02]  /*1b20*/  LEA.HI.X R9, R14, UR9, R9, 0x1, P2 ;  /* 0x000000090e097c11 */ /* 0x000fe400090f0c09 */
[----:B------:R-:W-:-:S06]  /*1b30*/  PRMT R14, R17, 0x7610, R14 ;  /* 0x00007610110e7816 */ /* 0x000fcc000000000e */
[----:B------:R-:W2:Y:S01]  /*1b40*/  @P0 LDG.E.LTC128B.U16 R14, desc[UR12][R8.64] ;  /* 0x0000000c080e0981 */ /* 0x000ea2000c1e1520 */
[C---:B------:R-:W-:Y:S01]  /*1b50*/  SHF.L.U64.HI R11, R16.reuse, 0x1, R11 ;  /* 0x00000001100b7819 */ /* 0x040fe2000001020b */
[----:B------:R-:W-:Y:S01]  /*1b60*/  BSSY B0, `(.L_x_31) ;  /* 0x000000b000007945 */ /* 0x000fe20003800000 */
[----:B------:R-:W-:Y:S02]  /*1b70*/  LEA R16, P2, R16, R6, 0x1 ;  /* 0x0000000610107211 */ /* 0x000fe400078408ff */
[----:B------:R-:W-:-:S03]  /*1b80*/  ISETP.GT.AND P1, PT, R10, 0x8, P1 ;  /* 0x000000080a00780c */ /* 0x000fc60000f24270 */
[----:B------:R-:W-:Y:S02]  /*1b90*/  IMAD.X R17, R11, 0x1, R7, P2 ;  /* 0x000000010b117824 */ /* 0x000fe400010e0607 */
[----:B--2---:R-:W-:-:S05]  /*1ba0*/  HADD2.F32 R13, -RZ, R14.H0_H0 ;  /* 0x2000000eff0d7230 */ /* 0x004fca0000004100 */
[----:B------:R-:W-:-:S04]  /*1bb0*/  FMUL R13, R13, R2 ;  /* 0x000000020d0d7220 */ /* 0x000fc80000400000 */
[----:B------:R-:W-:-:S05]  /*1bc0*/  FFMA R13, R26, R0, R13 ;  /* 0x000000001a0d7223 */ /* 0x000fca000000000d */
[----:B------:R-:W-:-:S05]  /*1bd0*/  F2FP.F16.F32.PACK_AB R13, RZ, R13 ;  /* 0x0000000dff0d723e */ /* 0x000fca00000000ff */
[----:B------:R0:W-:Y:S01]  /*1be0*/  @P0 STG.E.U16 desc[UR12][R16.64], R13 ;  /* 0x0000000d10000986 */ /* 0x0001e2000c10150c */
[----:B------:R-:W-:Y:S05]  /*1bf0*/  @!P1 BRA `(.L_x_32) ;  /* 0x0000000000049947 */ /* 0x000fea0003800000 */
[----:B------:R2:W5:Y:S02]  /*1c00*/  LDG.E.LTC128B.U16 R14, desc[UR12][R8.64+0x2] ;  /* 0x0000020c080e7981 */ /* 0x000564000c1e1520 */
.L_x_32:
[----:B------:R-:W-:Y:S05]  /*1c10*/  BSYNC B0 ;  /* 0x0000000000007941 */ /* 0x000fea0003800000 */
.L_x_31:
[----:B-----5:R-:W-:Y:S01]  /*1c20*/  HADD2.F32 R11, -RZ, R14.H0_H0 ;  /* 0x2000000eff0b7230 */ /* 0x020fe20000004100 */
[----:B------:R-:W-:Y:S01]  /*1c30*/  ISETP.GT.AND P0, PT, R3, 0x8, PT ;  /* 0x000000080300780c */ /* 0x000fe20003f04270 */
[----:B0-----:R-:W-:Y:S01]  /*1c40*/  @P1 IMAD.MOV.U32 R13, RZ, RZ, R17 ;  /* 0x000000ffff0d1224 */ /* 0x001fe200078e0011 */
[----:B------:R-:W-:Y:S02]  /*1c50*/  BSSY B0, `(.L_x_33) ;  /* 0x000000a000007945 */ /* 0x000fe40003800000 */
[----:B------:R-:W-:Y:S01]  /*1c60*/  FMUL R12, R11, R2 ;  /* 0x000000020b0c7220 */ /* 0x000fe20000400000 */
[----:B------:R-:W-:-:S03]  /*1c70*/  ISETP.GT.AND P2, PT, R10, RZ, P0 ;  /* 0x000000ff0a00720c */ /* 0x000fc60000744270 */
[----:B------:R-:W-:-:S05]  /*1c80*/  FFMA R12, R27, R0, R12 ;  /* 0x000000001b0c7223 */ /* 0x000fca000000000c */
[----:B------:R-:W-:-:S04]  /*1c90*/  F2FP.F16.F32.PACK_AB R12, RZ, R12 ;  /* 0x0000000cff0c723e */ /* 0x000fc800000000ff */
[----:B------:R-:W-:Y:S01]  /*1ca0*/  PRMT R11, R12, 0x7610, R11 ;  /* 0x000076100c0b7816 */ /* 0x000fe2000000000b */
[----:B------:R-:W-:-:S05]  /*1cb0*/  @P1 IMAD.MOV.U32 R12, RZ, RZ, R16 ;  /* 0x000000ffff0c1224 */ /* 0x000fca00078e0010 */
[----:B------:R0:W-:Y:S01]  /*1cc0*/  @P1 STG.E.U16 desc[UR12][R12.64+0x2], R11 ;  /* 0x0000020b0c001986 */ /* 0x0001e2000c10150c */
[----:B------:R-:W-:Y:S05]  /*1cd0*/  @!P2 BRA `(.L_x_34) ;  /* 0x000000000004a947 */ /* 0x000fea0003800000 */
[----:B------:R3:W5:Y:S02]  /*1ce0*/  LDG.E.LTC128B.U16 R14, desc[UR12][R4.64+0x10] ;  /* 0x0000100c040e7981 */ /* 0x000764000c1e1520 */
.L_x_34:
[----:B------:R-:W-:Y:S05]  /*1cf0*/  BSYNC B0 ;  /* 0x0000000000007941 */ /* 0x000fea0003800000 */
.L_x_33:
[----:B0----5:R-:W-:Y:S01]  /*1d00*/  HADD2.F32 R11, -RZ, R14.H0_H0 ;  /* 0x2000000eff0b7230 */ /* 0x021fe20000004100 */
[----:B------:R-:W-:Y:S01]  /*1d10*/  ISETP.GT.AND P1, PT, R3, 0x9, PT ;  /* 0x000000090300780c */ /* 0x000fe20003f24270 */
[----:B------:R-:W-:Y:S03]  /*1d20*/  BSSY B0, `(.L_x_35) ;  /* 0x0000008000007945 */ /* 0x000fe60003800000 */
[----:B------:R-:W-:Y:S01]  /*1d30*/  FMUL R11, R11, R2 ;  /* 0x000000020b0b7220 */ /* 0x000fe20000400000 */
[----:B------:R-:W-:-:S03]  /*1d40*/  ISETP.GT.AND P3, PT, R10, RZ, P1 ;  /* 0x000000ff0a00720c */ /* 0x000fc60000f64270 */
[----:B------:R-:W-:-:S05]  /*1d50*/  FFMA R11, R28, R0, R11 ;  /* 0x000000001c0b7223 */ /* 0x000fca000000000b */
[----:B------:R-:W-:-:S05]  /*1d60*/  F2FP.F16.F32.PACK_AB R11, RZ, R11 ;  /* 0x0000000bff0b723e */ /* 0x000fca00000000ff */
[----:B------:R0:W-:Y:S01]  /*1d70*/  @P2 STG.E.U16 desc[UR12][R6.64+0x10], R11 ;  /* 0x0000100b06002986 */ /* 0x0001e2000c10150c */
[----:B------:R-:W-:Y:S05]  /*1d80*/  @!P3 BRA `(.L_x_36) ;  /* 0x000000000004b947 */ /* 0x000fea0003800000 */
[----:B------:R4:W5:Y:S02]  /*1d90*/  LDG.E.LTC128B.U16 R14, desc[UR12][R4.64+0x12] ;  /* 0x0000120c040e7981 */ /* 0x000964000c1e1520 */
.L_x_36:
[----:B------:R-:W-:Y:S05]  /*1da0*/  BSYNC B0 ;  /* 0x0000000000007941 */ /* 0x000fea0003800000 */
.L_x_35:
[----:B0----5:R-:W-:Y:S01]  /*1db0*/  HADD2.F32 R11, -RZ, R14.H0_H0 ;  /* 0x2000000eff0b7230 */ /* 0x021fe20000004100 */
[----:B------:R-:W-:Y:S01]  /*1dc0*/  ISETP.GT.AND P0, PT, R10, 0x8, P0 ;  /* 0x000000080a00780c */ /* 0x000fe20000704270 */
[----:B------:R-:W-:Y:S03]  /*1dd0*/  BSSY B0, `(.L_x_37) ;  /* 0x0000007000007945 */ /* 0x000fe60003800000 */
[----:B------:R-:W-:-:S04]  /*1de0*/  FMUL R12, R11, R2 ;  /* 0x000000020b0c7220 */ /* 0x000fc80000400000 */
[----:B------:R-:W-:-:S05]  /*1df0*/  FFMA R12, R29, R0, R12 ;  /* 0x000000001d0c7223 */ /* 0x000fca000000000c */
[----:B------:R-:W-:-:S05]  /*1e00*/  F2FP.F16.F32.PACK_AB R12, RZ, R12 ;  /* 0x0000000cff0c723e */ /* 0x000fca00000000ff */
[----:B------:R0:W-:Y:S01]  /*1e10*/  @P3 STG.E.U16 desc[UR12][R6.64+0x12], R12 ;  /* 0x0000120c06003986 */ /* 0x0001e2000c10150c */
[----:B------:R-:W-:Y:S05]  /*1e20*/  @!P0 BRA `(.L_x_38) ;  /* 0x0000000000048947 */ /* 0x000fea0003800000 */
[----:B------:R0:W5:Y:S02]  /*1e30*/  LDG.E.LTC128B.U16 R14, desc[UR12][R8.64+0x10] ;  /* 0x0000100c080e7981 */ /* 0x000164000c1e1520 */
.L_x_38:
[----:B------:R-:W-:Y:S05]  /*1e40*/  BSYNC B0 ;  /* 0x0000000000007941 */ /* 0x000fea0003800000 */
.L_x_37:
[----:B-----5:R-:W-:Y:S01]  /*1e50*/  HADD2.F32 R11, -RZ, R14.H0_H0 ;  /* 0x2000000eff0b7230 */ /* 0x020fe20000004100 */
[----:B------:R-:W-:Y:S01]  /*1e60*/  ISETP.GT.AND P1, PT, R10, 0x8, P1 ;  /* 0x000000080a00780c */ /* 0x000fe20000f24270 */
[----:B0-----:R-:W-:Y:S01]  /*1e70*/  @P0 IMAD.MOV.U32 R12, RZ, RZ, R16 ;  /* 0x000000ffff0c0224 */ /* 0x001fe200078e0010 */
[----:B------:R-:W-:Y:S01]  /*1e80*/  BSSY B0, `(.L_x_39) ;  /* 0x0000008000007945 */ /* 0x000fe20003800000 */
[----:B------:R-:W-:Y:S02]  /*1e90*/  @P0 IMAD.MOV.U32 R13, RZ, RZ, R17 ;  /* 0x000000ffff0d0224 */ /* 0x000fe400078e0011 */
[----:B------:R-:W-:-:S04]  /*1ea0*/  FMUL R11, R11, R2 ;  /* 0x000000020b0b7220 */ /* 0x000fc80000400000 */
[----:B------:R-:W-:-:S05]  /*1eb0*/  FFMA R11, R30, R0, R11 ;  /* 0x000000001e0b7223 */ /* 0x000fca000000000b */
[----:B------:R-:W-:-:S05]  /*1ec0*/  F2FP.F16.F32.PACK_AB R11, RZ, R11 ;  /* 0x0000000bff0b723e */ /* 0x000fca00000000ff */
[----:B------:R0:W-:Y:S01]  /*1ed0*/  @P0 STG.E.U16 desc[UR12][R12.64+0x10], R11 ;  /* 0x0000100b0c000986 */ /* 0x0001e2000c10150c */
[----:B------:R-:W-:Y:S05]  /*1ee0*/  @!P1 BRA `(.L_x_40) ;  /* 0x0000000000049947 */ /* 0x000fea0003800000 */
[----:B------:R0:W5:Y:S02]  /*1ef0*/  LDG.E.LTC128B.U16 R14, desc[UR12][R8.64+0x12] ;  /* 0x0000120c080e7981 */ /* 0x000164000c1e1520 */
.L_x_40:
[----:B------:R-:W-:Y:S05]  /*1f00*/  BSYNC B0 ;  /* 0x0000000000007941 */ /* 0x000fea0003800000 */
.L_x_39:
[----:B0----5:R-:W-:Y:S01]  /*1f10*/  HADD2.F32 R11, -RZ, R14.H0_H0 ;  /* 0x2000000eff0b7230 */ /* 0x021fe20000004100 */
[----:B------:R-:W-:Y:S01]  /*1f20*/  ISETP.GT.AND P0, PT, R3, 0x10, PT ;  /* 0x000000100300780c */ /* 0x000fe20003f04270 */
[----:B------:R-:W-:Y:S01]  /*1f30*/  @P1 IMAD.MOV.U32 R13, RZ, RZ, R17 ;  /* 0x000000ffff0d1224 */ /* 0x000fe200078e0011 */
        /* <DEDUP_REMOVED lines=10> */
.L_x_42:
[----:B------:R-:W-:Y:S05]  /*1fe0*/  BSYNC B0 ;  /* 0x0000000000007941 */ /* 0x000fea0003800000 */
.L_x_41:
        /* <DEDUP_REMOVED lines=10> */
.L_x_44:
[----:B------:R-:W-:Y:S05]  /*2090*/  BSYNC B0 ;  /* 0x0000000000007941 */ /* 0x000fea0003800000 */
.L_x_43:
        /* <DEDUP_REMOVED lines=9> */
.L_x_46:
[----:B------:R-:W-:Y:S05]  /*2130*/  BSYNC B0 ;  /* 0x0000000000007941 */ /* 0x000fea0003800000 */
.L_x_45:
        /* <DEDUP_REMOVED lines=11> */
.L_x_48:
[----:B------:R-:W-:Y:S05]  /*21f0*/  BSYNC B0 ;  /* 0x0000000000007941 */ /* 0x000fea0003800000 */
.L_x_47:
        /* <DEDUP_REMOVED lines=13> */
.L_x_50:
[----:B------:R-:W-:Y:S05]  /*22d0*/  BSYNC B0 ;  /* 0x0000000000007941 */ /* 0x000fea0003800000 */
.L_x_49:
        /* <DEDUP_REMOVED lines=10> */
.L_x_52:
[----:B------:R-:W-:Y:S05]  /*2380*/  BSYNC B0 ;  /* 0x0000000000007941 */ /* 0x000fea0003800000 */
.L_x_51:
        /* <DEDUP_REMOVED lines=9> */
.L_x_54:
[----:B------:R-:W-:Y:S05]  /*2420*/  BSYNC B0 ;  /* 0x0000000000007941 */ /* 0x000fea0003800000 */
.L_x_53:
        /* <DEDUP_REMOVED lines=11> */
.L_x_56:
[----:B------:R-:W-:Y:S05]  /*24e0*/  BSYNC B0 ;  /* 0x0000000000007941 */ /* 0x000fea0003800000 */
.L_x_55:
        /* <DEDUP_REMOVED lines=13> */
.L_x_58:
[----:B------:R-:W-:Y:S05]  /*25c0*/  BSYNC B0 ;  /* 0x0000000000007941 */ /* 0x000fea0003800000 */
.L_x_57:
        /* <DEDUP_REMOVED lines=10> */
.L_x_60:
[----:B------:R-:W-:Y:S05]  /*2670*/  BSYNC B0 ;  /* 0x0000000000007941 */ /* 0x000fea0003800000 */
.L_x_59:
        /* <DEDUP_REMOVED lines=9> */
.L_x_62:
[----:B------:R-:W-:Y:S05]  /*2710*/  BSYNC B0 ;  /* 0x0000000000007941 */ /* 0x000fea0003800000 */
.L_x_61:
        /* <DEDUP_REMOVED lines=11> */
.L_x_64:
[----:B------:R-:W-:Y:S05]  /*27d0*/  BSYNC B0 ;  /* 0x0000000000007941 */ /* 0x000fea0003800000 */
.L_x_63:
        /* <DEDUP_REMOVED lines=13> */
.L_x_66:
[----:B------:R-:W-:Y:S05]  /*28b0*/  BSYNC B0 ;  /* 0x0000000000007941 */ /* 0x000fea0003800000 */
.L_x_65:
        /* <DEDUP_REMOVED lines=10> */
.L_x_68:
[----:B------:R-:W-:Y:S05]  /*2960*/  BSYNC B0 ;  /* 0x0000000000007941 */ /* 0x000fea0003800000 */
.L_x_67:
        /* <DEDUP_REMOVED lines=9> */
.L_x_70:
[----:B------:R-:W-:Y:S05]  /*2a00*/  BSYNC B0 ;  /* 0x0000000000007941 */ /* 0x000fea0003800000 */
.L_x_69:
        /* <DEDUP_REMOVED lines=11> */
.L_x_72:
[----:B------:R-:W-:Y:S05]  /*2ac0*/  BSYNC B0 ;  /* 0x0000000000007941 */ /* 0x000fea0003800000 */
.L_x_71:
        /* <DEDUP_REMOVED lines=13> */
.L_x_74:
[----:B------:R-:W-:Y:S05]  /*2ba0*/  BSYNC B0 ;  /* 0x0000000000007941 */ /* 0x000fea0003800000 */
.L_x_73:
        /* <DEDUP_REMOVED lines=10> */
.L_x_76:
[----:B------:R-:W-:Y:S05]  /*2c50*/  BSYNC B0 ;  /* 0x0000000000007941 */ /* 0x000fea0003800000 */
.L_x_75:
        /* <DEDUP_REMOVED lines=9> */
.L_x_78:
[----:B------:R-:W-:Y:S05]  /*2cf0*/  BSYNC B0 ;  /* 0x0000000000007941 */ /* 0x000fea0003800000 */
.L_x_77:
        /* <DEDUP_REMOVED lines=11> */
.L_x_80:
[----:B------:R-:W-:Y:S05]  /*2db0*/  BSYNC B0 ;  /* 0x0000000000007941 */ /* 0x000fea0003800000 */
.L_x_79:
        /* <DEDUP_REMOVED lines=13> */
.L_x_82:
[----:B------:R-:W-:Y:S05]  /*2e90*/  BSYNC B0 ;  /* 0x0000000000007941 */ /* 0x000fea0003800000 */
.L_x_81:
        /* <DEDUP_REMOVED lines=10> */
.L_x_84:
[----:B------:R-:W-:Y:S05]  /*2f40*/  BSYNC B0 ;  /* 0x0000000000007941 */ /* 0x000fea0003800000 */
.L_x_83:
        /* <DEDUP_REMOVED lines=9> */
.L_x_86:
[----:B------:R-:W-:Y:S05]  /*2fe0*/  BSYNC B0 ;  /* 0x0000000000007941 */ /* 0x000fea0003800000 */
.L_x_85:
        /* <DEDUP_REMOVED lines=11> */
.L_x_88:
[----:B------:R-:W-:Y:S05]  /*30a0*/  BSYNC B0 ;  /* 0x0000000000007941 */ /* 0x000fea0003800000 */
.L_x_87:
        /* <DEDUP_REMOVED lines=13> */
.L_x_90:
[----:B------:R-:W-:Y:S05]  /*3180*/  BSYNC B0 ;  /* 0x0000000000007941 */ /* 0x000fea0003800000 */
.L_x_89:
        /* <DEDUP_REMOVED lines=10> */
.L_x_92:
[----:B------:R-:W-:Y:S05]  /*3230*/  BSYNC B0 ;  /* 0x0000000000007941 */ /* 0x000fea0003800000 */
.L_x_91:
        /* <DEDUP_REMOVED lines=9> */
.L_x_94:
[----:B------:R-:W-:Y:S05]  /*32d0*/  BSYNC B0 ;  /* 0x0000000000007941 */ /* 0x000fea0003800000 */
.L_x_93:
        /* <DEDUP_REMOVED lines=11> */
.L_x_96:
[----:B------:R-:W-:Y:S05]  /*3390*/  BSYNC B0 ;  /* 0x0000000000007941 */ /* 0x000fea0003800000 */
.L_x_95:
        /* <DEDUP_REMOVED lines=13> */
.L_x_98:
[----:B------:R-:W-:Y:S05]  /*3470*/  BSYNC B0 ;  /* 0x0000000000007941 */ /* 0x000fea0003800000 */
.L_x_97:
        /* <DEDUP_REMOVED lines=10> */
.L_x_100:
[----:B------:R-:W-:Y:S05]  /*3520*/  BSYNC B0 ;  /* 0x0000000000007941 */ /* 0x000fea0003800000 */
.L_x_99:
        /* <DEDUP_REMOVED lines=9> */
.L_x_102:
[----:B------:R-:W-:Y:S05]  /*35c0*/  BSYNC B0 ;  /* 0x0000000000007941 */ /* 0x000fea0003800000 */
.L_x_101:
        /* <DEDUP_REMOVED lines=11> */
.L_x_104:
[----:B------:R-:W-:Y:S05]  /*3680*/  BSYNC B0 ;  /* 0x0000000000007941 */ /* 0x000fea0003800000 */
.L_x_103:
        /* <DEDUP_REMOVED lines=13> */
.L_x_106:
[----:B------:R-:W-:Y:S05]  /*3760*/  BSYNC B0 ;  /* 0x0000000000007941 */ /* 0x000fea0003800000 */
.L_x_105:
        /* <DEDUP_REMOVED lines=10> */
.L_x_108:
[----:B------:R-:W-:Y:S05]  /*3810*/  BSYNC B0 ;  /* 0x0000000000007941 */ /* 0x000fea0003800000 */
.L_x_107:
        /* <DEDUP_REMOVED lines=9> */
.L_x_110:
[----:B------:R-:W-:Y:S05]  /*38b0*/  BSYNC B0 ;  /* 0x0000000000007941 */ /* 0x000fea0003800000 */
.L_x_109:
        /* <DEDUP_REMOVED lines=11> */
.L_x_112:
[----:B------:R-:W-:Y:S05]  /*3970*/  BSYNC B0 ;  /* 0x0000000000007941 */ /* 0x000fea0003800000 */
.L_x_111:
        /* <DEDUP_REMOVED lines=13> */
.L_x_114:
[----:B------:R-:W-:Y:S05]  /*3a50*/  BSYNC B0 ;  /* 0x0000000000007941 */ /* 0x000fea0003800000 */
.L_x_113:
        /* <DEDUP_REMOVED lines=10> */
.L_x_116:
[----:B------:R-:W-:Y:S05]  /*3b00*/  BSYNC B0 ;  /* 0x0000000000007941 */ /* 0x000fea0003800000 */
.L_x_115:
        /* <DEDUP_REMOVED lines=9> */
.L_x_118:
[----:B------:R-:W-:Y:S05]  /*3ba0*/  BSYNC B0 ;  /* 0x0000000000007941 */ /* 0x000fea0003800000 */
.L_x_117:
        /* <DEDUP_REMOVED lines=11> */
.L_x_120:
[----:B------:R-:W-:Y:S05]  /*3c60*/  BSYNC B0 ;  /* 0x0000000000007941 */ /* 0x000fea0003800000 */
.L_x_119:
        /* <DEDUP_REMOVED lines=13> */
.L_x_122:
[----:B------:R-:W-:Y:S05]  /*3d40*/  BSYNC B0 ;  /* 0x0000000000007941 */ /* 0x000fea0003800000 */
.L_x_121:
        /* <DEDUP_REMOVED lines=10> */
.L_x_124:
[----:B------:R-:W-:Y:S05]  /*3df0*/  BSYNC B0 ;  /* 0x0000000000007941 */ /* 0x000fea0003800000 */
.L_x_123:
        /* <DEDUP_REMOVED lines=9> */
.L_x_126:
[----:B------:R-:W-:Y:S05]  /*3e90*/  BSYNC B0 ;  /* 0x0000000000007941 */ /* 0x000fea0003800000 */
.L_x_125:
        /* <DEDUP_REMOVED lines=11> */
.L_x_128:
[----:B------:R-:W-:Y:S05]  /*3f50*/  BSYNC B0 ;  /* 0x0000000000007941 */ /* 0x000fea0003800000 */
.L_x_127:
        /* <DEDUP_REMOVED lines=13> */
.L_x_130:
[----:B------:R-:W-:Y:S05]  /*4030*/  BSYNC B0 ;  /* 0x0000000000007941 */ /* 0x000fea0003800000 */
.L_x_129:
        /* <DEDUP_REMOVED lines=10> */
.L_x_132:
[----:B------:R-:W-:Y:S05]  /*40e0*/  BSYNC B0 ;  /* 0x0000000000007941 */ /* 0x000fea0003800000 */
.L_x_131:
        /* <DEDUP_REMOVED lines=9> */
.L_x_134:
[----:B------:R-:W-:Y:S05]  /*4180*/  BSYNC B0 ;  /* 0x0000000000007941 */ /* 0x000fea0003800000 */
.L_x_133:
        /* <DEDUP_REMOVED lines=11> */
.L_x_136:
[----:B------:R-:W-:Y:S05]  /*4240*/  BSYNC B0 ;  /* 0x0000000000007941 */ /* 0x000fea0003800000 */
.L_x_135:
        /* <DEDUP_REMOVED lines=13> */
.L_x_138:
[----:B------:R-:W-:Y:S05]  /*4320*/  BSYNC B0 ;  /* 0x0000000000007941 */ /* 0x000fea0003800000 */
.L_x_137:
        /* <DEDUP_REMOVED lines=10> */
.L_x_140:
[----:B------:R-:W-:Y:S05]  /*43d0*/  BSYNC B0 ;  /* 0x0000000000007941 */ /* 0x000fea0003800000 */
.L_x_139:
        /* <DEDUP_REMOVED lines=9> */
.L_x_142:
[----:B------:R-:W-:Y:S05]  /*4470*/  BSYNC B0 ;  /* 0x0000000000007941 */ /* 0x000fea0003800000 */
.L_x_141:
        /* <DEDUP_REMOVED lines=11> */
.L_x_144:
[----:B------:R-:W-:Y:S05]  /*4530*/  BSYNC B0 ;  /* 0x0000000000007941 */ /* 0x000fea0003800000 */
.L_x_143:
        /* <DEDUP_REMOVED lines=13> */
.L_x_146:
[----:B------:R-:W-:Y:S05]  /*4610*/  BSYNC B0 ;  /* 0x0000000000007941 */ /* 0x000fea0003800000 */
.L_x_145:
        /* <DEDUP_REMOVED lines=10> */
.L_x_148:
[----:B------:R-:W-:Y:S05]  /*46c0*/  BSYNC B0 ;  /* 0x0000000000007941 */ /* 0x000fea0003800000 */
.L_x_147:
[----:B-----5:R-:W-:Y:S01]  /*46d0*/  HADD2.F32 R3, -RZ, R14.H0_H0 ;  /* 0x2000000eff037230 */ /* 0x020fe20000004100 */
[----:B------:R-:W-:Y:S01]  /*46e0*/  ISETP.GT.AND P0, PT, R10, 0x8, P0 ;  /* 0x000000080a00780c */ /* 0x000fe20000704270 */
[----:B------:R-:W-:Y:S03]  /*46f0*/  BSSY B0, `(.L_x_149) ;  /* 0x0000007000007945 */ /* 0x000fe60003800000 */
[----:B01-34-:R-:W-:-:S04]  /*4700*/  FMUL R4, R3, R2 ;  /* 0x0000000203047220 */ /* 0x01bfc80000400000 */
[----:B------:R-:W-:-:S05]  /*4710*/  FFMA R4, R85, R0, R4 ;  /* 0x0000000055047223 */ /* 0x000fca0000000004 */
[----:B------:R-:W-:-:S05]  /*4720*/  F2FP.F16.F32.PACK_AB R4, RZ, R4 ;  /* 0x00000004ff04723e */ /* 0x000fca00000000ff */
[----:B------:R0:W-:Y:S01]  /*4730*/  @P3 STG.E.U16 desc[UR12][R6.64+0xf2], R4 ;  /* 0x0000f20406003986 */ /* 0x0001e2000c10150c */
[----:B------:R-:W-:Y:S05]  /*4740*/  @!P0 BRA `(.L_x_150) ;  /* 0x0000000000048947 */ /* 0x000fea0003800000 */
[----:B------:R1:W5:Y:S02]  /*4750*/  LDG.E.LTC128B.U16 R14, desc[UR12][R8.64+0xf0] ;  /* 0x0000f00c080e7981 */ /* 0x000364000c1e1520 */
.L_x_150:
[----:B------:R-:W-:Y:S05]  /*4760*/  BSYNC B0 ;  /* 0x0000000000007941 */ /* 0x000fea0003800000 */
.L_x_149:
        /* <DEDUP_REMOVED lines=11> */
.L_x_152:
[----:B------:R-:W-:Y:S05]  /*4820*/  BSYNC B0 ;  /* 0x0000000000007941 */ /* 0x000fea0003800000 */
.L_x_151:
[----:B0----5:R-:W-:-:S05]  /*4830*/  HADD2.F32 R3, -RZ, R14.H0_H0 ;  /* 0x2000000eff037230 */ /* 0x021fca0000004100 */
[----:B------:R-:W-:-:S04]  /*4840*/  FMUL R2, R3, R2 ;  /* 0x0000000203027220 */ /* 0x000fc80000400000 */
[----:B------:R-:W-:Y:S01]  /*4850*/  FFMA R2, R87, R0, R2 ;  /* 0x0000000057027223 */ /* 0x000fe20000000002 */
[----:B------:R-:W-:Y:S06]  /*4860*/  @!P1 EXIT ;  /* 0x000000000000994d */ /* 0x000fec0003800000 */
[----:B------:R-:W-:-:S05]  /*4870*/  F2FP.F16.F32.PACK_AB R2, RZ, R2 ;  /* 0x00000002ff02723e */ /* 0x000fca00000000ff */
[----:B------:R-:W-:Y:S01]  /*4880*/  STG.E.U16 desc[UR12][R16.64+0xf2], R2 ;  /* 0x0000f20210007986 */ /* 0x000fe2000c10150c */
[----:B------:R-:W-:Y:S05]  /*4890*/  EXIT ;  /* 0x000000000000794d */ /* 0x000fea0003800000 */
.L_x_28:
[----:B------:R-:W-:Y:S01]  /*48a0*/  ISETP.GT.AND P3, PT, R3, 0x1, PT ;  /* 0x000000010300780c */ /* 0x000fe20003f64270 */
[----:B------:R-:W-:Y:S01]  /*48b0*/  ULDC.64 UR4, c[0x0][0x5c8] ;  /* 0x0001720000047ab9 */ /* 0x000fe20000000a00 */
[-C--:B--2---:R-:W-:Y:S01]  /*48c0*/  FMUL R24, R24, R0.reuse ;  /* 0x0000000018187220 */ /* 0x084fe20000400000 */
[-C--:B------:R-:W-:Y:S01]  /*48d0*/  FMUL R25, R25, R0.reuse ;  /* 0x0000000019197220 */ /* 0x080fe20000400000 */
[----:B------:R-:W-:Y:S01]  /*48e0*/  ISETP.GT.AND P4, PT, R10, RZ, P3 ;  /* 0x000000ff0a00720c */ /* 0x000fe20001f84270 */
[-C--:B------:R-:W-:Y:S01]  /*48f0*/  FMUL R26, R26, R0.reuse ;  /* 0x000000001a1a7220 */ /* 0x080fe20000400000 */
[----:B------:R-:W-:Y:S01]  /*4900*/  LEA R4, P1, R12, UR4, 0x1 ;  /* 0x000000040c047c11 */ /* 0x000fe2000f8208ff */
[----:B------:R-:W-:Y:S01]  /*4910*/  FMUL R27, R27, R0 ;  /* 0x000000001b1b7220 */ /* 0x000fe20000400000 */
[----:B------:R-:W-:Y:S01]  /*4920*/  F2FP.F16.F32.PACK_AB R24, RZ, R24 ;  /* 0x00000018ff18723e */ /* 0x000fe200000000ff */
[-C--:B------:R-:W-:Y:S01]  /*4930*/  FMUL R28, R28, R0.reuse ;  /* 0x000000001c1c7220 */ /* 0x080fe20000400000 */
[----:B------:R-:W-:Y:S01]  /*4940*/  LEA.HI.X R5, R12, UR5, R7, 0x1, P1 ;  /* 0x000000050c057c11 */ /* 0x000fe200088f0c07 */
[-C--:B------:R-:W-:Y:S01]  /*4950*/  FMUL R29, R29, R0.reuse ;  /* 0x000000001d1d7220 */ /* 0x080fe20000400000 */
[----:B------:R-:W-:Y:S01]  /*4960*/  F2FP.F16.F32.PACK_AB R25, RZ, R25 ;  /* 0x00000019ff19723e */ /* 0x000fe200000000ff */
[-C--:B------:R-:W-:Y:S01]  /*4970*/  FMUL R30, R30, R0.reuse ;  /* 0x000000001e1e7220 */ /* 0x080fe20000400000 */
[----:B------:R-:W-:Y:S01]  /*4980*/  ISETP.GT.AND P3, PT, R10, 0x8, P3 ;  /* 0x000000080a00780c */ /* 0x000fe20001f64270 */
[----:B------:R-:W-:Y:S01]  /*4990*/  @P2 STG.E.U16 desc[UR12][R4.64], R24 ;  /* 0x0000001804002986 */ /* 0x000fe2000c10150c */
[----:B------:R-:W-:Y:S01]  /*49a0*/  SHF.L.U64.HI R11, R16, 0x1, R11 ;  /* 0x00000001100b7819 */ /* 0x000fe2000001020b */
[----:B------:R-:W-:Y:S01]  /*49b0*/  FMUL R31, R31, R0 ;  /* 0x000000001f1f7220 */ /* 0x000fe20000400000 */
[----:B------:R-:W-:Y:S01]  /*49c0*/  ISETP.GT.AND P2, PT, R10, 0x8, P0 ;  /* 0x000000080a00780c */ /* 0x000fe20000744270 */
[----:B------:R-:W-:Y:S01]  /*49d0*/  @P4 STG.E.U16 desc[UR12][R4.64+0x2], R25 ;  /* 0x0000021904004986 */ /* 0x000fe2000c10150c */
[----:B------:R-:W-:Y:S01]  /*49e0*/  LEA R16, P4, R16, R4, 0x1 ;  /* 0x0000000410107211 */ /* 0x000fe200078808ff */
[-C--:B------:R-:W-:Y:S01]  /*49f0*/  FMUL R32, R32, R0.reuse ;  /* 0x0000000020207220 */ /* 0x080fe20000400000 */
[----:B------:R-:W-:Y:S01]  /*4a00*/  ISETP.GT.AND P1, PT, R3, 0x8, PT ;  /* 0x000000080300780c */ /* 0x000fe20003f24270 */
[-C--:B------:R-:W-:Y:S01]  /*4a10*/  FMUL R33, R33, R0.reuse ;  /* 0x0000000021217220 */ /* 0x080fe20000400000 */
[----:B------:R-:W-:Y:S01]  /*4a20*/  ISETP.GT.AND P0, PT, R3, 0x9, PT ;  /* 0x000000090300780c */ /* 0x000fe20003f04270 */
[----:B------:R-:W-:Y:S01]  /*4a30*/  IMAD.X R17, R11, 0x1, R5, P4 ;  /* 0x000000010b117824 */ /* 0x000fe200020e0605 */
[C---:B------:R-:W-:Y:S01]  /*4a40*/  ISETP.GT.AND P5, PT, R10.reuse, RZ, P1 ;  /* 0x000000ff0a00720c */ /* 0x040fe20000fa4270 */
[--C-:B------:R-:W-:Y:S01]  /*4a50*/  @P3 IMAD.MOV.U32 R6, RZ, RZ, R16.reuse ;  /* 0x000000ffff063224 */ /* 0x100fe200078e0010 */
[C---:B------:R-:W-:Y:S01]  /*4a60*/  ISETP.GT.AND P4, PT, R10.reuse, RZ, P0 ;  /* 0x000000ff0a00720c */ /* 0x040fe20000784270 */
[--C-:B------:R-:W-:Y:S01]  /*4a70*/  @P3 IMAD.MOV.U32 R7, RZ, RZ, R17.reuse ;  /* 0x000000ffff073224 */ /* 0x100fe200078e0011 */
[----:B------:R-:W-:Y:S01]  /*4a80*/  ISETP.GT.AND P1, PT, R10, 0x8, P1 ;  /* 0x000000080a00780c */ /* 0x000fe20000f24270 */
[----:B------:R-:W-:Y:S01]  /*4a90*/  FMUL R34, R34, R0 ;  /* 0x0000000022227220 */ /* 0x000fe20000400000 */
[----:B------:R-:W-:Y:S01]  /*4aa0*/  F2FP.F16.F32.PACK_AB R26, RZ, R26 ;  /* 0x0000001aff1a723e */ /* 0x000fe200000000ff */
[-C--:B------:R-:W-:Y:S01]  /*4ab0*/  FMUL R35, R35, R0.reuse ;  /* 0x0000000023237220 */ /* 0x080fe20000400000 */
[----:B------:R-:W-:Y:S01]  /*4ac0*/  F2FP.F16.F32.PACK_AB R27, RZ, R27 ;  /* 0x0000001bff1b723e */ /* 0x000fe200000000ff */
[----:B------:R-:W-:Y:S01]  /*4ad0*/  FMUL R36, R36, R0 ;  /* 0x0000000024247220 */ /* 0x000fe20000400000 */
[----:B------:R-:W-:Y:S01]  /*4ae0*/  F2FP.F16.F32.PACK_AB R28, RZ, R28 ;  /* 0x0000001cff1c723e */ /* 0x000fe200000000ff */
[----:B------:R-:W-:Y:S01]  /*4af0*/  @P2 STG.E.U16 desc[UR12][R16.64], R26 ;  /* 0x0000001a10002986 */ /* 0x000fe2000c10150c */
[----:B------:R-:W-:Y:S01]  /*4b00*/  F2FP.F16.F32.PACK_AB R29, RZ, R29 ;  /* 0x0000001dff1d723e */ /* 0x000fe200000000ff */
[-C--:B------:R-:W-:Y:S01]  /*4b10*/  FMUL R37, R37, R0.reuse ;  /* 0x0000000025257220 */ /* 0x080fe20000400000 */
[----:B------:R-:W-:Y:S01]  /*4b20*/  ISETP.GT.AND P2, PT, R10, 0x8, P0 ;  /* 0x000000080a00780c */ /* 0x000fe20000744270 */
[----:B------:R0:W-:Y:S01]  /*4b30*/  @P3 STG.E.U16 desc[UR12][R6.64+0x2], R27 ;  /* 0x0000021b06003986 */ /* 0x0001e2000c10150c */
[C---:B------:R-:W-:Y:S01]  /*4b40*/  ISETP.GT.AND P3, PT, R3.reuse, 0x10, PT ;  /* 0x000000100300780c */ /* 0x040fe20003f64270 */
[----:B------:R-:W-:Y:S01]  /*4b50*/  FMUL R38, R38, R0 ;  /* 0x0000000026267220 */ /* 0x000fe20000400000 */
[----:B------:R-:W-:Y:S01]  /*4b60*/  F2FP.F16.F32.PACK_AB R30, RZ, R30 ;  /* 0x0000001eff1e723e */ /* 0x000fe200000000ff */
[----:B------:R-:W-:Y:S01]  /*4b70*/  @P5 STG.E.U16 desc[UR12][R4.64+0x10], R28 ;  /* 0x0000101c04005986 */ /* 0x000fe2000c10150c */
[----:B------:R-:W-:Y:S01]  /*4b80*/  ISETP.GT.AND P0, PT, R3, 0x11, PT ;  /* 0x000000110300780c */ /* 0x000fe20003f04270 */
[-C--:B------:R-:W-:Y:S01]  /*4b90*/  FMUL R39, R39, R0.reuse ;  /* 0x0000000027277220 */ /* 0x080fe20000400000 */
[----:B------:R-:W-:Y:S01]  /*4ba0*/  F2FP.F16.F32.PACK_AB R31, RZ, R31 ;  /* 0x0000001fff1f723e */ /* 0x000fe200000000ff */
[----:B------:R-:W-:Y:S01]  /*4bb0*/  @P4 STG.E.U16 desc[UR12][R4.64+0x12], R29 ;  /* 0x0000121d04004986 */ /* 0x000fe2000c10150c */
[----:B------:R-:W-:Y:S01]  /*4bc0*/  ISETP.GT.AND P4, PT, R10, RZ, P3 ;  /* 0x000000ff0a00720c */ /* 0x000fe20001f84270 */
[----:B------:R-:W-:Y:S01]  /*4bd0*/  FMUL R40, R40, R0 ;  /* 0x0000000028287220 */ /* 0x000fe20000400000 */
[C---:B------:R-:W-:Y:S01]  /*4be0*/  ISETP.GT.AND P3, PT, R10.reuse, 0x8, P3 ;  /* 0x000000080a00780c */ /* 0x040fe20001f64270 */
[--C-:B0-----:R-:W-:Y:S01]  /*4bf0*/  @P1 IMAD.MOV.U32 R6, RZ, RZ, R16.reuse ;  /* 0x000000ffff061224 */ /* 0x101fe200078e0010 */
[----:B------:R-:W-:Y:S01]  /*4c00*/  ISETP.GT.AND P5, PT, R10, RZ, P0 ;  /* 0x000000ff0a00720c */ /* 0x000fe200007a4270 */
[--C-:B------:R-:W-:Y:S01]  /*4c10*/  @P1 IMAD.MOV.U32 R7, RZ, RZ, R17.reuse ;  /* 0x000000ffff071224 */ /* 0x100fe200078e0011 */
[----:B------:R-:W-:Y:S01]  /*4c20*/  F2FP.F16.F32.PACK_AB R32, RZ, R32 ;  /* 0x00000020ff20723e */ /* 0x000fe200000000ff */
[-C--:B------:R-:W-:Y:S01]  /*4c30*/  FMUL R41, R41, R0.reuse ;  /* 0x0000000029297220 */ /* 0x080fe20000400000 */
[----:B------:R-:W-:Y:S01]  /*4c40*/  F2FP.F16.F32.PACK_AB R33, RZ, R33 ;  /* 0x00000021ff21723e */ /* 0x000fe200000000ff */
[-C--:B------:R-:W-:Y:S01]  /*4c50*/  FMUL R42, R42, R0.reuse ;  /* 0x000000002a2a7220 */ /* 0x080fe20000400000 */
[----:B------:R0:W-:Y:S01]  /*4c60*/  @P1 STG.E.U16 desc[UR12][R6.64+0x10], R30 ;  /* 0x0000101e06001986 */ /* 0x0001e2000c10150c */
[----:B------:R-:W-:Y:S01]  /*4c70*/  ISETP.GT.AND P1, PT, R10, 0x8, P0 ;  /* 0x000000080a00780c */ /* 0x000fe20000724270 */
[----:B------:R-:W-:Y:S01]  /*4c80*/  FMUL R43, R43, R0 ;  /* 0x000000002b2b7220 */ /* 0x000fe20000400000 */
[----:B------:R-:W-:Y:S01]  /*4c90*/  F2FP.F16.F32.PACK_AB R34, RZ, R34 ;  /* 0x00000022ff22723e */ /* 0x000fe200000000ff */
[-C--:B------:R-:W-:Y:S01]  /*4ca0*/  FMUL R44, R44, R0.reuse ;  /* 0x000000002c2c7220 */ /* 0x080fe20000400000 */
[----:B------:R-:W-:Y:S01]  /*4cb0*/  F2FP.F16.F32.PACK_AB R35, RZ, R35 ;  /* 0x00000023ff23723e */ /* 0x000fe200000000ff */
[-C--:B------:R-:W-:Y:S01]  /*4cc0*/  FMUL R45, R45, R0.reuse ;  /* 0x000000002d2d7220 */ /* 0x080fe20000400000 */
[----:B------:R-:W-:Y:S01]  /*4cd0*/  ISETP.GT.AND P0, PT, R3, 0x19, PT ;  /* 0x000000190300780c */ /* 0x000fe20003f04270 */
[----:B------:R-:W-:Y:S01]  /*4ce0*/  FMUL R46, R46, R0 ;  /* 0x000000002e2e7220 */ /* 0x000fe20000400000 */
[----:B------:R-:W-:Y:S01]  /*4cf0*/  F2FP.F16.F32.PACK_AB R36, RZ, R36 ;  /* 0x00000024ff24723e */ /* 0x000fe200000000ff */
[----:B------:R-:W-:Y:S01]  /*4d00*/  FMUL R47, R47, R0 ;  /* 0x000000002f2f7220 */ /* 0x000fe20000400000 */
[----:B------:R-:W-:Y:S01]  /*4d10*/  F2FP.F16.F32.PACK_AB R37, RZ, R37 ;  /* 0x00000025ff25723e */ /* 0x000fe200000000ff */
[--C-:B0-----:R-:W-:Y:S01]  /*4d20*/  @P2 IMAD.MOV.U32 R6, RZ, RZ, R16.reuse ;  /* 0x000000ffff062224 */ /* 0x101fe200078e0010 */
[----:B------:R-:W-:Y:S01]  /*4d30*/  F2FP.F16.F32.PACK_AB R38, RZ, R38 ;  /* 0x00000026ff26723e */ /* 0x000fe200000000ff */
[--C-:B------:R-:W-:Y:S01]  /*4d40*/  @P2 IMAD.MOV.U32 R7, RZ, RZ, R17.reuse ;  /* 0x000000ffff072224 */ /* 0x100fe200078e0011 */
[----:B------:R-:W-:Y:S01]  /*4d50*/  F2FP.F16.F32.PACK_AB R39, RZ, R39 ;  /* 0x00000027ff27723e */ /* 0x000fe200000000ff */
[----:B------:R-:W-:Y:S01]  /*4d60*/  FMUL R48, R48, R0 ;  /* 0x0000000030307220 */ /* 0x000fe20000400000 */
[----:B------:R-:W-:Y:S01]  /*4d70*/  F2FP.F16.F32.PACK_AB R40, RZ, R40 ;  /* 0x00000028ff28723e */ /* 0x000fe200000000ff */
[-C--:B------:R-:W-:Y:S01]  /*4d80*/  FMUL R49, R49, R0.reuse ;  /* 0x0000000031317220 */ /* 0x080fe20000400000 */
[----:B------:R0:W-:Y:S01]  /*4d90*/  @P2 STG.E.U16 desc[UR12][R6.64+0x12], R31 ;  /* 0x0000121f06002986 */ /* 0x0001e2000c10150c */
[----:B------:R-:W-:Y:S01]  /*4da0*/  ISETP.GT.AND P2, PT, R3, 0x18, PT ;  /* 0x000000180300780c */ /* 0x000fe20003f44270 */
[-C--:B------:R-:W-:Y:S01]  /*4db0*/  FMUL R50, R50, R0.reuse ;  /* 0x0000000032327220 */ /* 0x080fe20000400000 */
[----:B------:R-:W-:Y:S01]  /*4dc0*/  F2FP.F16.F32.PACK_AB R41, RZ, R41 ;  /* 0x00000029ff29723e */ /* 0x000fe200000000ff */
[----:B------:R-:W-:Y:S01]  /*4dd0*/  @P4 STG.E.U16 desc[UR12][R4.64+0x20], R32 ;  /* 0x0000202004004986 */ /* 0x000fe2000c10150c */
[C---:B------:R-:W-:Y:S01]  /*4de0*/  ISETP.GT.AND P4, PT, R10.reuse, RZ, P2 ;  /* 0x000000ff0a00720c */ /* 0x040fe20001784270 */
[-C--:B------:R-:W-:Y:S01]  /*4df0*/  FMUL R51, R51, R0.reuse ;  /* 0x0000000033337220 */ /* 0x080fe20000400000 */
[C---:B------:R-:W-:Y:S01]  /*4e00*/  ISETP.GT.AND P2, PT, R10.reuse, 0x8, P2 ;  /* 0x000000080a00780c */ /* 0x040fe20001744270 */
[----:B------:R-:W-:Y:S01]  /*4e10*/  @P5 STG.E.U16 desc[UR12][R4.64+0x22], R33 ;  /* 0x0000222104005986 */ /* 0x000fe2000c10150c */
[----:B------:R-:W-:Y:S01]  /*4e20*/  ISETP.GT.AND P5, PT, R10, RZ, P0 ;  /* 0x000000ff0a00720c */ /* 0x000fe200007a4270 */
[----:B------:R-:W-:Y:S01]  /*4e30*/  FMUL R52, R52, R0 ;  /* 0x0000000034347220 */ /* 0x000fe20000400000 */
[----:B------:R-:W-:Y:S01]  /*4e40*/  F2FP.F16.F32.PACK_AB R42, RZ, R42 ;  /* 0x0000002aff2a723e */ /* 0x000fe200000000ff */
[--C-:B0-----:R-:W-:Y:S01]  /*4e50*/  @P3 IMAD.MOV.U32 R6, RZ, RZ, R16.reuse ;  /* 0x000000ffff063224 */ /* 0x101fe200078e0010 */
[----:B------:R-:W-:Y:S01]  /*4e60*/  F2FP.F16.F32.PACK_AB R43, RZ, R43 ;  /* 0x0000002bff2b723e */ /* 0x000fe200000000ff */
[--C-:B------:R-:W-:Y:S01]  /*4e70*/  @P3 IMAD.MOV.U32 R7, RZ, RZ, R17.reuse ;  /* 0x000000ffff073224 */ /* 0x100fe200078e0011 */
[----:B------:R-:W-:Y:S01]  /*4e80*/  F2FP.F16.F32.PACK_AB R44, RZ, R44 ;  /* 0x0000002cff2c723e */ /* 0x000fe200000000ff */
[-C--:B------:R-:W-:Y:S01]  /*4e90*/  FMUL R53, R53, R0.reuse ;  /* 0x0000000035357220 */ /* 0x080fe20000400000 */
[----:B------:R-:W-:Y:S01]  /*4ea0*/  F2FP.F16.F32.PACK_AB R45, RZ, R45 ;  /* 0x0000002dff2d723e */ /* 0x000fe200000000ff */
[-C--:B------:R-:W-:Y:S01]  /*4eb0*/  FMUL R54, R54, R0.reuse ;  /* 0x0000000036367220 */ /* 0x080fe20000400000 */
[----:B------:R0:W-:Y:S01]  /*4ec0*/  @P3 STG.E.U16 desc[UR12][R6.64+0x20], R34 ;  /* 0x0000202206003986 */ /* 0x0001e2000c10150c */
[----:B------:R-:W-:Y:S01]  /*4ed0*/  ISETP.GT.AND P3, PT, R3, 0x20, PT ;  /* 0x000000200300780c */ /* 0x000fe20003f64270 */
[----:B------:R-:W-:Y:S01]  /*4ee0*/  FMUL R55, R55, R0 ;  /* 0x0000000037377220 */ /* 0x000fe20000400000 */
[----:B------:R-:W-:Y:S01]  /*4ef0*/  F2FP.F16.F32.PACK_AB R46, RZ, R46 ;  /* 0x0000002eff2e723e */ /* 0x000fe200000000ff */
[-C--:B------:R-:W-:Y:S01]  /*4f00*/  FMUL R56, R56, R0.reuse ;  /* 0x0000000038387220 */ /* 0x080fe20000400000 */
[----:B------:R-:W-:Y:S01]  /*4f10*/  F2FP.F16.F32.PACK_AB R47, RZ, R47 ;  /* 0x0000002fff2f723e */ /* 0x000fe200000000ff */
[----:B------:R-:W-:Y:S01]  /*4f20*/  FMUL R57, R57, R0 ;  /* 0x0000000039397220 */ /* 0x000fe20000400000 */
[----:B------:R-:W-:Y:S01]  /*4f30*/  F2FP.F16.F32.PACK_AB R48, RZ, R48 ;  /* 0x00000030ff30723e */ /* 0x000fe200000000ff */
[-C--:B------:R-:W-:Y:S01]  /*4f40*/  FMUL R58, R58, R0.reuse ;  /* 0x000000003a3a7220 */ /* 0x080fe20000400000 */
[----:B------:R-:W-:Y:S01]  /*4f50*/  F2FP.F16.F32.PACK_AB R49, RZ, R49 ;  /* 0x00000031ff31723e */ /* 0x000fe200000000ff */
        /* <DEDUP_REMOVED lines=10> */
[----:B------:R-:W-:Y:S01]  /*5000*/  ISETP.GT.AND P1, PT, R10, 0x8, P0 ;  /* 0x000000080a00780c */ /* 0x000fe20000724270 */
[-C--:B------:R-:W-:Y:S01]  /*5010*/  FMUL R62, R62, R0.reuse ;  /* 0x000000003e3e7220 */ /* 0x080fe20000400000 */
[----:B------:R-:W-:Y:S01]  /*5020*/  ISETP.GT.AND P0, PT, R3, 0x21, PT ;  /* 0x000000210300780c */ /* 0x000fe20003f04270 */
        /* <DEDUP_REMOVED lines=65> */
[----:B0-----:R-:W-:Y:S01]  /*5440*/  @P1 IMAD.MOV.U32 R6, RZ, RZ, R16 ;  /* 0x000000ffff061224 */ /* 0x001fe200078e0010 */
[----:B------:R-:W-:Y:S01]  /*5450*/  F2FP.F16.F32.PACK_AB R75, RZ, R75 ;  /* 0x0000004bff4b723e */ /* 0x000fe200000000ff */
[----:B------:R-:W-:Y:S01]  /*5460*/  @P1 IMAD.MOV.U32 R7, RZ, RZ, R17 ;  /* 0x000000ffff071224 */ /* 0x000fe200078e0011 */
        /* <DEDUP_REMOVED lines=10> */
[----:B------:R-:W-:Y:S01]  /*5510*/  FMUL R0, R87, R0 ;  /* 0x0000000057007220 */ /* 0x000fe20000400000 */
[C---:B------:R-:W-:Y:S01]  /*5520*/  ISETP.GT.AND P3, PT, R10.reuse, 0x8, P3 ;  /* 0x000000080a00780c */ /* 0x040fe20001f64270 */
[----:B------:R-:W-:Y:S01]  /*5530*/  @P5 STG.E.U16 desc[UR12][R4.64+0x52], R45 ;  /* 0x0000522d04005986 */ /* 0x000fe2000c10150c */
[----:B------:R-:W-:-:S02]  /*5540*/  ISETP.GT.AND P5, PT, R10, RZ, P0 ;  /* 0x000000ff0a00720c */ /* 0x000fc400007a4270 */
[----:B------:R-:W-:Y:S01]  /*5550*/  F2FP.F16.F32.PACK_AB R78, RZ, R78 ;  /* 0x0000004eff4e723e */ /* 0x000fe200000000ff */
[----:B0-----:R-:W-:Y:S01]  /*5560*/  @P2 IMAD.MOV.U32 R6, RZ, RZ, R16 ;  /* 0x000000ffff062224 */ /* 0x001fe200078e0010 */
[----:B------:R-:W-:Y:S01]  /*5570*/  F2FP.F16.F32.PACK_AB R79, RZ, R79 ;  /* 0x0000004fff4f723e */ /* 0x000fe200000000ff */
[----:B------:R-:W-:Y:S01]  /*5580*/  @P2 IMAD.MOV.U32 R7, RZ, RZ, R17 ;  /* 0x000000ffff072224 */ /* 0x000fe200078e0011 */
[----:B------:R-:W-:Y:S02]  /*5590*/  F2FP.F16.F32.PACK_AB R80, RZ, R80 ;  /* 0x00000050ff50723e */ /* 0x000fe400000000ff */
[----:B------:R-:W-:Y:S02]  /*55a0*/  F2FP.F16.F32.PACK_AB R81, RZ, R81 ;  /* 0x00000051ff51723e */ /* 0x000fe400000000ff */
[----:B------:R0:W-:Y:S01]  /*55b0*/  @P2 STG.E.U16 desc[UR12][R6.64+0x50], R46 ;  /* 0x0000502e06002986 */ /* 0x0001e2000c10150c */
[----:B------:R-:W-:Y:S02]  /*55c0*/  ISETP.GT.AND P2, PT, R3, 0x38, PT ;  /* 0x000000380300780c */ /* 0x000fe40003f44270 */
[----:B------:R-:W-:-:S02]  /*55d0*/  F2FP.F16.F32.PACK_AB R82, RZ, R82 ;  /* 0x00000052ff52723e */ /* 0x000fc400000000ff */
[----:B------:R-:W-:Y:S02]  /*55e0*/  F2FP.F16.F32.PACK_AB R83, RZ, R83 ;  /* 0x00000053ff53723e */ /* 0x000fe400000000ff */
[----:B------:R-:W-:Y:S02]  /*55f0*/  F2FP.F16.F32.PACK_AB R84, RZ, R84 ;  /* 0x00000054ff54723e */ /* 0x000fe400000000ff */
[----:B------:R-:W-:Y:S02]  /*5600*/  F2FP.F16.F32.PACK_AB R85, RZ, R85 ;  /* 0x00000055ff55723e */ /* 0x000fe400000000ff */
[----:B------:R-:W-:Y:S01]  /*5610*/  F2FP.F16.F32.PACK_AB R86, RZ, R86 ;  /* 0x00000056ff56723e */ /* 0x000fe200000000ff */
[----:B0-----:R-:W-:Y:S02]  /*5620*/  @P1 IMAD.MOV.U32 R6, RZ, RZ, R16 ;  /* 0x000000ffff061224 */ /* 0x001fe400078e0010 */
[----:B------:R-:W-:-:S05]  /*5630*/  @P1 IMAD.MOV.U32 R7, RZ, RZ, R17 ;  /* 0x000000ffff071224 */ /* 0x000fca00078e0011 */
[----:B------:R0:W-:Y:S01]  /*5640*/  @P1 STG.E.U16 desc[UR12][R6.64+0x52], R47 ;  /* 0x0000522f06001986 */ /* 0x0001e2000c10150c */
[C---:B------:R-:W-:Y:S02]  /*5650*/  ISETP.GT.AND P1, PT, R10.reuse, 0x8, P0 ;  /* 0x000000080a00780c */ /* 0x040fe40000724270 */
[----:B------:R-:W-:Y:S01]  /*5660*/  ISETP.GT.AND P0, PT, R3, 0x39, PT ;  /* 0x000000390300780c */ /* 0x000fe20003f04270 */
[----:B------:R-:W-:Y:S01]  /*5670*/  @P4 STG.E.U16 desc[UR12][R4.64+0x60], R48 ;  /* 0x0000603004004986 */ /* 0x000fe2000c10150c */
[C---:B------:R-:W-:Y:S02]  /*5680*/  ISETP.GT.AND P4, PT, R10.reuse, RZ, P2 ;  /* 0x000000ff0a00720c */ /* 0x040fe40001784270 */
[C---:B------:R-:W-:Y:S01]  /*5690*/  ISETP.GT.AND P2, PT, R10.reuse, 0x8, P2 ;  /* 0x000000080a00780c */ /* 0x040fe20001744270 */
[----:B------:R-:W-:Y:S01]  /*56a0*/  @P5 STG.E.U16 desc[UR12][R4.64+0x62], R49 ;  /* 0x0000623104005986 */ /* 0x000fe2000c10150c */
[----:B------:R-:W-:Y:S01]  /*56b0*/  ISETP.GT.AND P5, PT, R10, RZ, P0 ;  /* 0x000000ff0a00720c */ /* 0x000fe200007a4270 */
[----:B0-----:R-:W-:-:S02]  /*56c0*/  @P3 IMAD.MOV.U32 R6, RZ, RZ, R16 ;  /* 0x000000ffff063224 */ /* 0x001fc400078e0010 */
[----:B------:R-:W-:-:S05]  /*56d0*/  @P3 IMAD.MOV.U32 R7, RZ, RZ, R17 ;  /* 0x000000ffff073224 */ /* 0x000fca00078e0011 */
[----:B------:R0:W-:Y:S01]  /*56e0*/  @P3 STG.E.U16 desc[UR12][R6.64+0x60], R50 ;  /* 0x0000603206003986 */ /* 0x0001e2000c10150c */
[----:B------:R-:W-:Y:S01]  /*56f0*/  ISETP.GT.AND P3, PT, R3, 0x40, PT ;  /* 0x000000400300780c */ /* 0x000fe20003f64270 */
        /* <DEDUP_REMOVED lines=37> */
[C---:B------:R-:W-:Y:S02]  /*5950*/  ISETP.GT.AND P5, PT, R10.reuse, RZ, P0 ;  /* 0x000000ff0a00720c */ /* 0x040fe400007a4270 */
[----:B------:R-:W-:Y:S01]  /*5960*/  ISETP.GT.AND P0, PT, R10, 0x8, P0 ;  /* 0x000000080a00780c */ /* 0x000fe20000704270 */
[----:B0-----:R-:W-:-:S02]  /*5970*/  @P2 IMAD.MOV.U32 R6, RZ, RZ, R16 ;  /* 0x000000ffff062224 */ /* 0x001fc400078e0010 */
[----:B------:R-:W-:-:S05]  /*5980*/  @P2 IMAD.MOV.U32 R7, RZ, RZ, R17 ;  /* 0x000000ffff072224 */ /* 0x000fca00078e0011 */
[----:B------:R0:W-:Y:S01]  /*5990*/  @P2 STG.E.U16 desc[UR12][R6.64+0x90], R62 ;  /* 0x0000903e06002986 */ /* 0x0001e2000c10150c */
[----:B------:R-:W-:Y:S01]  /*59a0*/  ISETP.GT.AND P2, PT, R3, 0x59, PT ;  /* 0x000000590300780c */ /* 0x000fe20003f44270 */
[----:B0-----:R-:W-:Y:S02]  /*59b0*/  @P1 IMAD.MOV.U32 R6, RZ, RZ, R16 ;  /* 0x000000ffff061224 */ /* 0x001fe400078e0010 */
[----:B------:R-:W-:-:S05]  /*59c0*/  @P1 IMAD.MOV.U32 R7, RZ, RZ, R17 ;  /* 0x000000ffff071224 */ /* 0x000fca00078e0011 */
[----:B------:R0:W-:Y:S01]  /*59d0*/  @P1 STG.E.U16 desc[UR12][R6.64+0x92], R63 ;  /* 0x0000923f06001986 */ /* 0x0001e2000c10150c */
[----:B------:R-:W-:-:S03]  /*59e0*/  ISETP.GT.AND P1, PT, R3, 0x58, PT ;  /* 0x000000580300780c */ /* 0x000fc60003f24270 */
[----:B------:R-:W-:Y:S01]  /*59f0*/  @P4 STG.E.U16 desc[UR12][R4.64+0xa0], R64 ;  /* 0x0000a04004004986 */ /* 0x000fe2000c10150c */
[C---:B------:R-:W-:Y:S02]  /*5a00*/  ISETP.GT.AND P4, PT, R10.reuse, RZ, P1 ;  /* 0x000000ff0a00720c */ /* 0x040fe40000f84270 */
[C---:B------:R-:W-:Y:S01]  /*5a10*/  ISETP.GT.AND P1, PT, R10.reuse, 0x8, P1 ;  /* 0x000000080a00780c */ /* 0x040fe20000f24270 */
[----:B------:R-:W-:Y:S01]  /*5a20*/  @P5 STG.E.U16 desc[UR12][R4.64+0xa2], R65 ;  /* 0x0000a24104005986 */ /* 0x000fe2000c10150c */
[C---:B------:R-:W-:Y:S02]  /*5a30*/  ISETP.GT.AND P5, PT, R10.reuse, RZ, P2 ;  /* 0x000000ff0a00720c */ /* 0x040fe400017a4270 */
[----:B------:R-:W-:Y:S01]  /*5a40*/  ISETP.GT.AND P2, PT, R10, 0x8, P2 ;  /* 0x000000080a00780c */ /* 0x000fe20001744270 */
[----:B0-----:R-:W-:Y:S02]  /*5a50*/  @P3 IMAD.MOV.U32 R6, RZ, RZ, R16 ;  /* 0x000000ffff063224 */ /* 0x001fe400078e0010 */
        /* <DEDUP_REMOVED lines=15> */
[----:B------:R0:W-:Y:S02]  /*5b50*/  @P1 STG.E.U16 desc[UR12][R6.64+0xb0], R70 ;  /* 0x0000b04606001986 */ /* 0x0001e4000c10150c */
[----:B0-----:R-:W-:Y:S02]  /*5b60*/  @P2 IMAD.MOV.U32 R6, RZ, RZ, R16 ;  /* 0x000000ffff062224 */ /* 0x001fe400078e0010 */
[----:B------:R-:W-:-:S05]  /*5b70*/  @P2 IMAD.MOV.U32 R7, RZ, RZ, R17 ;  /* 0x000000ffff072224 */ /* 0x000fca00078e0011 */
[----:B------:R0:W-:Y:S01]  /*5b80*/  @P2 STG.E.U16 desc[UR12][R6.64+0xb2], R71 ;  /* 0x0000b24706002986 */ /* 0x0001e2000c10150c */
[----:B------:R-:W-:-:S03]  /*5b90*/  ISETP.GT.AND P2, PT, R3, 0x71, PT ;  /* 0x000000710300780c */ /* 0x000fc60003f44270 */
[----:B------:R-:W-:Y:S01]  /*5ba0*/  @P4 STG.E.U16 desc[UR12][R4.64+0xc0], R72 ;  /* 0x0000c04804004986 */ /* 0x000fe2000c10150c */
[----:B------:R-:W-:-:S03]  /*5bb0*/  ISETP.GT.AND P4, PT, R3, 0x68, PT ;  /* 0x000000680300780c */ /* 0x000fc60003f84270 */
[----:B------:R-:W-:Y:S01]  /*5bc0*/  @P5 STG.E.U16 desc[UR12][R4.64+0xc2], R73 ;  /* 0x0000c24904005986 */ /* 0x000fe2000c10150c */
[----:B------:R-:W-:Y:S02]  /*5bd0*/  ISETP.GT.AND P5, PT, R3, 0x69, PT ;  /* 0x000000690300780c */ /* 0x000fe40003fa4270 */
[C---:B------:R-:W-:Y:S01]  /*5be0*/  ISETP.GT.AND P1, PT, R10.reuse, RZ, P4 ;  /* 0x000000ff0a00720c */ /* 0x040fe20002724270 */
[----:B0-----:R-:W-:Y:S01]  /*5bf0*/  @P3 IMAD.MOV.U32 R6, RZ, RZ, R16 ;  /* 0x000000ffff063224 */ /* 0x001fe200078e0010 */
[C---:B------:R-:W-:Y:S01]  /*5c00*/  ISETP.GT.AND P6, PT, R10.reuse, RZ, P5 ;  /* 0x000000ff0a00720c */ /* 0x040fe20002fc4270 */
[----:B------:R-:W-:Y:S01]  /*5c10*/  @P3 IMAD.MOV.U32 R7, RZ, RZ, R17 ;  /* 0x000000ffff073224 */ /* 0x000fe200078e0011 */
[----:B------:R-:W-:-:S04]  /*5c20*/  ISETP.GT.AND P4, PT, R10, 0x8, P4 ;  /* 0x000000080a00780c */ /* 0x000fc80002784270 */
[----:B------:R0:W-:Y:S01]  /*5c30*/  @P3 STG.E.U16 desc[UR12][R6.64+0xc0], R74 ;  /* 0x0000c04a06003986 */ /* 0x0001e2000c10150c */
[----:B------:R-:W-:-:S06]  /*5c40*/  ISETP.GT.AND P3, PT, R3, 0x70, PT ;  /* 0x000000700300780c */ /* 0x000fcc0003f64270 */
[----:B------:R-:W-:Y:S02]  /*5c50*/  @P6 IMAD.MOV.U32 R2, RZ, RZ, R4 ;  /* 0x000000ffff026224 */ /* 0x000fe400078e0004 */
[----:B0-----:R-:W-:Y:S02]  /*5c60*/  @P0 IMAD.MOV.U32 R6, RZ, RZ, R16 ;  /* 0x000000ffff060224 */ /* 0x001fe400078e0010 */
[----:B------:R-:W-:-:S05]  /*5c70*/  @P0 IMAD.MOV.U32 R7, RZ, RZ, R17 ;  /* 0x000000ffff070224 */ /* 0x000fca00078e0011 */
[----:B------:R-:W-:Y:S01]  /*5c80*/  @P0 STG.E.U16 desc[UR12][R6.64+0xc2], R75 ;  /* 0x0000c24b06000986 */ /* 0x000fe2000c10150c */
[----:B------:R-:W-:-:S03]  /*5c90*/  ISETP.GT.AND P0, PT, R3, 0x79, PT ;  /* 0x000000790300780c */ /* 0x000fc60003f04270 */
[----:B------:R-:W-:Y:S01]  /*5ca0*/  @P1 STG.E.U16 desc[UR12][R4.64+0xd0], R76 ;  /* 0x0000d04c04001986 */ /* 0x000fe2000c10150c */
[----:B------:R-:W-:Y:S01]  /*5cb0*/  ISETP.GT.AND P1, PT, R3, 0x78, PT ;  /* 0x000000780300780c */ /* 0x000fe20003f24270 */
[----:B------:R-:W-:-:S05]  /*5cc0*/  @P6 IMAD.MOV.U32 R3, RZ, RZ, R5 ;  /* 0x000000ffff036224 */ /* 0x000fca00078e0005 */
[----:B------:R0:W-:Y:S01]  /*5cd0*/  @P6 STG.E.U16 desc[UR12][R2.64+0xd2], R77 ;  /* 0x0000d24d02006986 */ /* 0x0001e2000c10150c */
[C---:B------:R-:W-:Y:S02]  /*5ce0*/  ISETP.GT.AND P6, PT, R10.reuse, 0x8, P5 ;  /* 0x000000080a00780c */ /* 0x040fe40002fc4270 */
[C---:B------:R-:W-:Y:S02]  /*5cf0*/  ISETP.GT.AND P5, PT, R10.reuse, RZ, P3 ;  /* 0x000000ff0a00720c */ /* 0x040fe40001fa4270 */
[----:B------:R-:W-:Y:S01]  /*5d00*/  ISETP.GT.AND P3, PT, R10, 0x8, P3 ;  /* 0x000000080a00780c */ /* 0x000fe20001f64270 */
[----:B0-----:R-:W-:Y:S02]  /*5d10*/  @P4 IMAD.MOV.U32 R2, RZ, RZ, R16 ;  /* 0x000000ffff024224 */ /* 0x001fe400078e0010 */
[----:B------:R-:W-:-:S05]  /*5d20*/  @P4 IMAD.MOV.U32 R3, RZ, RZ, R17 ;  /* 0x000000ffff034224 */ /* 0x000fca00078e0011 */
[----:B------:R0:W-:Y:S01]  /*5d30*/  @P4 STG.E.U16 desc[UR12][R2.64+0xd0], R78 ;  /* 0x0000d04e02004986 */ /* 0x0001e2000c10150c */
        /* <DEDUP_REMOVED lines=14> */
[----:B------:R0:W-:Y:S02]  /*5e20*/  @P4 STG.E.U16 desc[UR12][R2.64+0xe2], R81 ;  /* 0x0000e25102004986 */ /* 0x0001e4000c10150c */
        /* <DEDUP_REMOVED lines=8> */
[----:B------:R0:W-:Y:S04]  /*5eb0*/  @P5 STG.E.U16 desc[UR12][R2.64+0xf0], R84 ;  /* 0x0000f05402005986 */ /* 0x0001e8000c10150c */
[----:B------:R1:W-:Y:S01]  /*5ec0*/  @P6 STG.E.U16 desc[UR12][R4.64+0xf2], R85 ;  /* 0x0000f25504006986 */ /* 0x0003e2000c10150c */
[----:B0-----:R-:W-:Y:S02]  /*5ed0*/  @P1 IMAD.MOV.U32 R2, RZ, RZ, R16 ;  /* 0x000000ffff021224 */ /* 0x001fe400078e0010 */
[----:B------:R-:W-:-:S05]  /*5ee0*/  @P1 IMAD.MOV.U32 R3, RZ, RZ, R17 ;  /* 0x000000ffff031224 */ /* 0x000fca00078e0011 */
[----:B------:R1:W-:Y:S01]  /*5ef0*/  @P1 STG.E.U16 desc[UR12][R2.64+0xf0], R86 ;  /* 0x0000f05602001986 */ /* 0x0003e2000c10150c */
[----:B------:R-:W-:Y:S05]  /*5f00*/  @!P0 EXIT ;  /* 0x000000000000894d */ /* 0x000fea0003800000 */
[----:B------:R-:W-:-:S05]  /*5f10*/  F2FP.F16.F32.PACK_AB R0, RZ, R0 ;  /* 0x00000000ff00723e */ /* 0x000fca00000000ff */
[----:B------:R-:W-:Y:S01]  /*5f20*/  STG.E.U16 desc[UR12][R16.64+0xf2], R0 ;  /* 0x0000f20010007986 */ /* 0x000fe2000c10150c */
[----:B------:R-:W-:Y:S05]  /*5f30*/  EXIT ;  /* 0x000000000000794d */ /* 0x000fea0003800000 */
.L_x_14:
[----:B------:R-:W-:-:S13]  /*5f40*/  ISETP.NE.AND P0, PT, R8, RZ, PT ;  /* 0x000000ff0800720c */ /* 0x000fda0003f05270 */
[----:B------:R-:W-:Y:S05]  /*5f50*/  @P0 EXIT ;  /* 0x000000000000094d */ /* 0x000fea0003800000 */
[----:B------:R-:W-:-:S13]  /*5f60*/  ELECT P0, URZ, PT ;  /* 0x00000000003f782f */ /* 0x000fda0003800000 */
[----:B------:R-:W-:Y:S05]  /*5f70*/  @!P0 BRA `(.L_x_153) ;  /* 0x0000000400e08947 */ /* 0x000fea0003800000 */
[----:B------:R-:W-:-:S13]  /*5f80*/  ISETP.GE.AND P0, PT, R6, 0x1, PT ;  /* 0x000000010600780c */ /* 0x000fda0003f06270 */
[----:B------:R-:W-:Y:S05]  /*5f90*/  @!P0 BRA `(.L_x_153) ;  /* 0x0000000400d88947 */ /* 0x000fea0003800000 */
[----:B---3-5:R-:W0:Y:S01]  /*5fa0*/  S2R R2, SR_CgaCtaId ;  /* 0x0000000000027919 */ /* 0x028e220000008800 */
[----:B------:R-:W-:Y:S01]  /*5fb0*/  IMAD.SHL.U32 R22, R11, 0x40, RZ ;  /* 0x000000400b167824 */ /* 0x000fe200078e00ff */
[----:B------:R-:W-:Y:S01]  /*5fc0*/  ULDC UR4, c[0x0][0x384] ;  /* 0x0000e10000047ab9 */ /* 0x000fe20000000800 */
[----:B--2---:R-:W-:Y:S01]  /*5fd0*/  IMAD R0, R16, R17, RZ ;  /* 0x0000001110007224 */ /* 0x004fe200078e02ff */
[----:B------:R-:W-:Y:S01]  /*5fe0*/  LOP3.LUT P0, RZ, R10, 0x1f, RZ, 0xc0, !PT ;  /* 0x0000001f0aff7812 */ /* 0x000fe2000780c0ff */
[----:B------:R-:W-:Y:S01]  /*5ff0*/  IMAD.HI.U32 R3, R22, UR4, RZ ;  /* 0x0000000416037c27 */ /* 0x000fe2000f8e00ff */
[----:B------:R-:W-:Y:S01]  /*6000*/  ULDC UR5, c[0x0][0x388] ;  /* 0x0000e20000057ab9 */ /* 0x000fe20000000800 */
[----:B------:R-:W-:Y:S02]  /*6010*/  ISETP.NE.AND P1, PT, R14, RZ, PT ;  /* 0x000000ff0e00720c */ /* 0x000fe40003f25270 */
[----:B------:R-:W-:Y:S01]  /*6020*/  CS2R R10, SRZ ;  /* 0x00000000000a7805 */ /* 0x000fe2000001ff00 */
[----:B------:R-:W-:Y:S01]  /*6030*/  IMAD.SHL.U32 R21, R12, 0x80, RZ ;  /* 0x000000800c157824 */ /* 0x000fe200078e00ff */
[----:B------:R-:W-:Y:S01]  /*6040*/  ISETP.NE.OR P0, PT, R14, RZ, !P0 ;  /* 0x000000ff0e00720c */ /* 0x000fe20004705670 */
[----:B------:R-:W-:Y:S01]  /*6050*/  IMAD R9, R7, R0, 0x1 ;  /* 0x0000000107097424 */ /* 0x000fe200078e0200 */
[----:B------:R-:W-:Y:S01]  /*6060*/  LOP3.LUT R25, R4, 0x2, RZ, 0xfc, !PT ;  /* 0x0000000204197812 */ /* 0x000fe200078efcff */
[----:B------:R-:W-:Y:S01]  /*6070*/  IMAD.MOV.U32 R5, RZ, RZ, 0x1 ;  /* 0x00000001ff057424 */ /* 0x000fe200078e00ff */
[----:B------:R-:W-:Y:S01]  /*6080*/  SHF.R.U32.HI R3, RZ, UR5, R3 ;  /* 0x00000005ff037c19 */ /* 0x000fe20008011603 */
[----:B------:R-:W-:-:S02]  /*6090*/  IMAD.MOV.U32 R8, RZ, RZ, RZ ;  /* 0x000000ffff087224 */ /* 0x000fc400078e00ff */
[----:B------:R-:W-:Y:S02]  /*60a0*/  IMAD.MOV.U32 R12, RZ, RZ, RZ ;  /* 0x000000ffff0c7224 */ /* 0x000fe400078e00ff */
[----:B------:R-:W-:Y:S02]  /*60b0*/  VIADD R24, R21, 0x40 ;  /* 0x0000004015187836 */ /* 0x000fe40000000000 */
[C---:B0-----:R-:W-:Y:S02]  /*60c0*/  IMAD.SHL.U32 R0, R2.reuse, 0x800, RZ ;  /* 0x0000080002007824 */ /* 0x041fe400078e00ff */
[----:B------:R-:W-:-:S07]  /*60d0*/  IMAD.SHL.U32 R2, R2, 0x20, RZ ;  /* 0x0000002002027824 */ /* 0x000fce00078e00ff */
.L_x_157:
[----:B------:R-:W0:Y:S01]  /*60e0*/  S2R R14, SR_CgaCtaId ;  /* 0x00000000000e7919 */ /* 0x000e220000008800 */
[----:B------:R-:W-:-:S04]  /*60f0*/  MOV R13, 0x400 ;  /* 0x00000400000d7802 */ /* 0x000fc80000000f00 */
[----:B0-----:R-:W-:Y:S02]  /*6100*/  LEA R23, R14, R13, 0x18 ;  /* 0x0000000d0e177211 */ /* 0x001fe400078ec0ff */
[----:B------:R-:W-:-:S03]  /*6110*/  SHF.L.U32 R13, R5, 0x1f, RZ ;  /* 0x0000001f050d7819 */ /* 0x000fc600000006ff */
[----:B------:R-:W-:-:S07]  /*6120*/  IMAD R20, R8, 0x8, R23 ;  /* 0x0000000808147824 */ /* 0x000fce00078e0217 */
.L_x_154:
[----:B0-----:R0:W1:Y:S02]  /*6130*/  SYNCS.PHASECHK.TRANS64.TRYWAIT P2, [R20+URZ+0x36048], R13 ;  /* 0x0360480d140075a7 */ /* 0x001064000804017f */
[----:B-1----:R-:W-:Y:S05]  /*6140*/  @!P2 NANOSLEEP.SYNCS 0x989680 ;  /* 0x009896800000a95d */ /* 0x002fea0003900000 */
[----:B------:R-:W1:Y:S02]  /*6150*/  @!P2 SYNCS.PHASECHK.TRANS64 P2, [R20+URZ+0x36048], R13 ;  /* 0x0360480d1400a5a7 */ /* 0x000e64000804007f */
[----:B-1----:R-:W-:Y:S05]  /*6160*/  @!P2 BRA `(.L_x_154) ;  /* 0xfffffffc00f0a947 */ /* 0x002fea000383ffff */
[----:B0-----:R-:W0:Y:S02]  /*6170*/  @!P1 LDC R13, c[0x0][0x500] ;  /* 0x00014000ff0d9b82 */ /* 0x001e240000000800 */
[----:B0-----:R0:W-:Y:S02]  /*6180*/  @!P1 SYNCS.ARRIVE.TRANS64 RZ, [R20+URZ+0x36000], R13 ;  /* 0x0360000d14ff99a7 */ /* 0x0011e4000800003f */
[----:B0-----:R-:W-:-:S04]  /*6190*/  PRMT R13, R25, 0x9910, RZ ;  /* 0x00009910190d7816 */ /* 0x001fc800000000ff */
[----:B------:R-:W-:-:S13]  /*61a0*/  ISETP.NE.AND P2, PT, R13, 0x2, PT ;  /* 0x000000020d00780c */ /* 0x000fda0003f45270 */
[----:B------:R-:W-:Y:S05]  /*61b0*/  @P2 BRA `(.L_x_155) ;  /* 0x0000000000042947 */ /* 0x000fea0003800000 */
[----:B------:R-:W-:Y:S01]  /*61c0*/  BPT.TRAP 0x1 ;  /* 0x000000040000795c */ /* 0x000fe20000300000 */
.L_x_155:
[----:B------:R-:W-:Y:S05]  /*61d0*/  @P0 BRA `(.L_x_156) ;  /* 0x0000000000040947 */ /* 0x000fea0003800000 */
[----:B------:R-:W-:Y:S01]  /*61e0*/  BPT.TRAP 0x1 ;  /* 0x000000040000795c */ /* 0x000fe20000300000 */
.L_x_156:
[----:B------:R-:W0:Y:S01]  /*61f0*/  LDC R15, c[0x0][0x380] ;  /* 0x0000e000ff0f7b82 */ /* 0x000e220000000800 */
[----:B------:R-:W-:Y:S01]  /*6200*/  R2UR UR4, R3 ;  /* 0x00000000030472ca */ /* 0x000fe200000e0000 */
[----:B------:R-:W-:Y:S01]  /*6210*/  IMAD.SHL.U32 R13, R8, 0x2000, RZ ;  /* 0x00002000080d7824 */ /* 0x000fe200078e00ff */
[----:B------:R-:W-:Y:S01]  /*6220*/  R2UR UR10, R22 ;  /* 0x00000000160a72ca */ /* 0x000fe200000e0000 */
[----:B------:R-:W-:Y:S01]  /*6230*/  ULDC UR28, c[0x0][0x38c] ;  /* 0x0000e300001c7ab9 */ /* 0x000fe20000000800 */
[----:B------:R-:W-:Y:S01]  /*6240*/  R2UR UR25, R20 ;  /* 0x00000000141972ca */ /* 0x000fe200000e0000 */
[----:B------:R-:W-:Y:S01]  /*6250*/  IMAD.IADD R20, R23, 0x1, R13 ;  /* 0x0000000117147824 */ /* 0x000fe200078e020d */
[----:B------:R-:W-:Y:S01]  /*6260*/  UISETP.NE.AND UP0, UPT, UR28, 0x1, UPT ;  /* 0x000000011c00788c */ /* 0x000fe2000bf05270 */
[----:B------:R-:W1:Y:S01]  /*6270*/  LDC.64 R16, c[0x0][0x3b8] ;  /* 0x0000ee00ff107b82 */ /* 0x000e620000000a00 */
[C---:B------:R-:W-:Y:S01]  /*6280*/  R2UR UR26, R12.reuse ;  /* 0x000000000c1a72ca */ /* 0x040fe200000e0000 */
[----:B------:R-:W-:Y:S01]  /*6290*/  VIADD R12, R12, 0x1 ;  /* 0x000000010c0c7836 */ /* 0x000fe20000000000 */
[----:B------:R-:W-:Y:S01]  /*62a0*/  ULDC.64 UR14, c[0x0][0x198] ;  /* 0x00006600000e7ab9 */ /* 0x000fe20000000a00 */
[----:B------:R-:W-:Y:S01]  /*62b0*/  ULDC.64 UR18, c[0x0][0x3b0] ;  /* 0x0000ec0000127ab9 */ /* 0x000fe20000000a00 */
[----:B------:R-:W-:Y:S01]  /*62c0*/  ULDC.64 UR22, c[0x0][0x3d0] ;  /* 0x0000f40000167ab9 */ /* 0x000fe20000000a00 */
[----:B------:R-:W-:Y:S01]  /*62d0*/  VIADD R9, R9, 0xffffffff ;  /* 0xffffffff09097836 */ /* 0x000fe20000000000 */
[----:B------:R-:W-:Y:S01]  /*62e0*/  R2UR UR20, R11 ;  /* 0x000000000b1472ca */ /* 0x000fe200000e0000 */
[----:B------:R-:W1:Y:S01]  /*62f0*/  LDC.64 R18, c[0x0][0x3d8] ;  /* 0x0000f600ff127b82 */ /* 0x000e620000000a00 */
[----:B------:R-:W-:Y:S01]  /*6300*/  R2UR UR21, R10 ;  /* 0x000000000a1572ca */ /* 0x000fe200000e0000 */
[----:B------:R-:W-:Y:S01]  /*6310*/  @UP0 ULDC.64 UR16, c[0x0][0x390] ;  /* 0x0000e40000100ab9 */ /* 0x000fe20000000a00 */
[----:B------:R-:W-:Y:S01]  /*6320*/  R2UR UR24, R20 ;  /* 0x00000000141872ca */ /* 0x000fe200000e0000 */
[----:B------:R-:W-:Y:S01]  /*6330*/  UIADD3 UR25, UR25, 0x36000, URZ ;  /* 0x0003600019197890 */ /* 0x000fe2000fffe03f */
[----:B------:R-:W-:Y:S01]  /*6340*/  ISETP.GT.AND P5, PT, R9, 0x1, PT ;  /* 0x000000010900780c */ /* 0x000fe20003fa4270 */
[----:B------:R-:W-:Y:S01]  /*6350*/  USHF.L.U32 UR26, UR26, 0x6, URZ ;  /* 0x000000061a1a7899 */ /* 0x000fe2000800063f */
[----:B------:R-:W-:Y:S01]  /*6360*/  VIADD R8, R8, 0x1 ;  /* 0x0000000108087836 */ /* 0x000fe20000000000 */
[----:B0-----:R-:W-:Y:S01]  /*6370*/  ISETP.NE.AND P2, PT, R15, 0x1, PT ;  /* 0x000000010f00780c */ /* 0x001fe20003f45270 */
[----:B------:R-:W-:Y:S01]  /*6380*/  UMOV UR30, 0x30000 ;  /* 0x00030000001e7882 */ /* 0x000fe20000000000 */
[----:B------:R-:W-:-:S02]  /*6390*/  UMOV UR5, 0x10000000 ;  /* 0x1000000000057882 */ /* 0x000fc40000000000 */
[C---:B------:R-:W-:Y:S01]  /*63a0*/  ISETP.NE.AND P4, PT, R8.reuse, 0x9, PT ;  /* 0x000000090800780c */ /* 0x040fe20003f85270 */
[----:B------:R-:W-:Y:S01]  /*63b0*/  UMOV UR12, UR20 ;  /* 0x00000014000c7c82 */ /* 0x000fe20008000000 */
[----:B------:R-:W-:Y:S02]  /*63c0*/  UMOV UR13, UR21 ;  /* 0x00000015000d7c82 */ /* 0x000fe40008000000 */
[----:B------:R-:W-:-:S05]  /*63d0*/  SEL R8, R8, RZ, P4 ;  /* 0x000000ff08087207 */ /* 0x000fca0002000000 */
[----:B------:R-:W-:Y:S01]  /*63e0*/  @P2 IMAD.U32 R14, RZ, RZ, UR4 ;  /* 0x00000004ff0e2e24 */ /* 0x000fe2000f8e00ff */
[----:B------:R-:W-:-:S04]  /*63f0*/  UMOV UR4, 0x0 ;  /* 0x0000000000047882 */ /* 0x000fc80000000000 */
[----:B------:R-:W-:Y:S02]  /*6400*/  @P2 R2UR UR10, R14 ;  /* 0x000000000e0a22ca */ /* 0x000fe400000e0000 */
[----:B------:R-:W-:Y:S01]  /*6410*/  LOP3.LUT R14, R13, 0x800, R0, 0xf8, !PT ;  /* 0x000008000d0e7812 */ /* 0x000fe200078ef800 */
[----:B-1----:R-:W-:Y:S01]  /*6420*/  IMAD R13, R11, R16, R18 ;  /* 0x000000100b0d7224 */ /* 0x002fe200078e0212 */
[----:B------:R-:W-:Y:S02]  /*6430*/  ISETP.NE.AND P2, PT, R12, R7, PT ;  /* 0x000000070c00720c */ /* 0x000fe40003f45270 */
[----:B------:R-:W-:Y:S01]  /*6440*/  SEL R16, RZ, 0x1, P4 ;  /* 0x00000001ff107807 */ /* 0x000fe20002000000 */
[----:B------:R-:W-:Y:S01]  /*6450*/  IMAD R23, R14, 0x2, R23 ;  /* 0x000000020e177824 */ /* 0x000fe200078e0217 */
[----:B------:R-:W-:Y:S01]  /*6460*/  SEL R12, R12, RZ, P2 ;  /* 0x000000ff0c0c7207 */ /* 0x000fe20001000000 */
[----:B------:R-:W-:Y:S01]  /*6470*/  IMAD R14, R10, R17, R19 ;  /* 0x000000110a0e7224 */ /* 0x000fe200078e0213 */
[----:B------:R-:W-:-:S03]  /*6480*/  LOP3.LUT R5, R5, R16, RZ, 0x3c, !PT ;  /* 0x0000001005057212 */ /* 0x000fc600078e3cff */
[----:B------:R-:W-:Y:S01]  /*6490*/  UIADD3 UR6, -UR10, URZ, URZ ;  /* 0x0000003f0a067290 */ /* 0x000fe2000fffe13f */
[----:B------:R-:W-:Y:S01]  /*64a0*/  PRMT R13, R13, 0x40, R14 ;  /* 0x000000400d0d7816 */ /* 0x000fe2000000000e */
[----:B------:R-:W-:Y:S01]  /*64b0*/  UIMAD.WIDE.U32 UR8, UR10, UR16, URZ ;  /* 0x000000100a0872a5 */ /* 0x000fe2000f8e003f */
[----:B------:R-:W0:Y:S01]  /*64c0*/  LDC R14, c[0x0][0x3c8] ;  /* 0x0000f200ff0e7b82 */ /* 0x000e220000000800 */
[----:B------:R-:W-:Y:S01]  /*64d0*/  UMOV UR29, UR10 ;  /* 0x0000000a001d7c82 */ /* 0x000fe20008000000 */
[----:B------:R-:W-:Y:S01]  /*64e0*/  R2UR UR16, R2 ;  /* 0x00000000021072ca */ /* 0x000fe200000e0000 */
[----:B------:R-:W-:Y:S01]  /*64f0*/  IMAD R15, R15, UR6, R22 ;  /* 0x000000060f0f7c24 */ /* 0x000fe2000f8e0216 */
[----:B------:R-:W-:Y:S01]  /*6500*/  @UP0 USHF.R.U32.HI UR29, URZ, UR17, UR9 ;  /* 0x000000113f1d0299 */ /* 0x000fe20008011609 */
[----:B------:R-:W-:Y:S01]  /*6510*/  R2UR UR11, R13 ;  /* 0x000000000d0b72ca */ /* 0x000fe200000e0000 */
[----:B------:R-:W-:Y:S01]  /*6520*/  VIADD R13, R11, 0x1 ;  /* 0x000000010b0d7836 */ /* 0x000fe20000000000 */
[----:B------:R-:W-:Y:S01]  /*6530*/  R2UR UR8, R23 ;  /* 0x00000000170872ca */ /* 0x000fe200000e0000 */
[----:B------:R-:W-:Y:S01]  /*6540*/  UIADD3 UR9, -UR29, URZ, URZ ;  /* 0x0000003f1d097290 */ /* 0x000fe2000fffe13f */
[----:B------:R-:W-:Y:S01]  /*6550*/  R2UR UR27, R15 ;  /* 0x000000000f1b72ca */ /* 0x000fe200000e0000 */
[----:B------:R-:W-:Y:S01]  /*6560*/  @P2 IMAD.MOV R13, RZ, RZ, R11 ;  /* 0x000000ffff0d2224 */ /* 0x000fe200078e020b */
[----:B------:R-:W-:-:S02]  /*6570*/  UIADD3 UR6, UP1, UR14, 0xf0, URZ ;  /* 0x000000f00e067890 */ /* 0x000fc4000ff3e03f */
[----:B------:R-:W-:Y:S01]  /*6580*/  UIMAD UR28, UR28, UR9, UR10 ;  /* 0x000000091c1c72a4 */ /* 0x000fe2000f8e020a */
[----:B------:R-:W-:Y:S01]  /*6590*/  R2UR UR10, R24 ;  /* 0x00000000180a72ca */ /* 0x000fe200000e0000 */
[----:B------:R-:W-:Y:S02]  /*65a0*/  UIADD3 UR14, UP2, UR14, 0x1f0, URZ ;  /* 0x000001f00e0e7890 */ /* 0x000fe4000ff5e03f */
[----:B------:R-:W-:Y:S02]  /*65b0*/  UIMAD UR28, UR28, UR19, UR23 ;  /* 0x000000131c1c72a4 */ /* 0x000fe4000f8e0217 */
[----:B------:R-:W-:Y:S02]  /*65c0*/  UIADD3.X UR7, URZ, UR15, URZ, UP1, !UPT ;  /* 0x0000000f3f077290 */ /* 0x000fe40008ffe43f */
[----:B------:R-:W-:Y:S02]  /*65d0*/  ULOP3.LUT UR19, UR26, 0x20, UR16, 0xf8, !UPT ;  /* 0x000000201a137892 */ /* 0x000fe4000f8ef810 */
[----:B------:R-:W-:Y:S01]  /*65e0*/  UIMAD UR27, UR27, UR18, UR22 ;  /* 0x000000121b1b72a4 */ /* 0x000fe2000f8e0216 */
[----:B------:R-:W-:Y:S01]  /*65f0*/  R2UR UR18, R21 ;  /* 0x00000000151272ca */ /* 0x000fe200000e0000 */
[----:B------:R-:W-:Y:S01]  /*6600*/  UPRMT UR22, UR11, 0x5410, URZ ;  /* 0x000054100b167896 */ /* 0x000fe2000800003f */
[C---:B0-----:R-:W-:Y:S01]  /*6610*/  ISETP.NE.AND P3, PT, R13.reuse, R14, PT ;  /* 0x0000000e0d00720c */ /* 0x041fe20003f65270 */
[----:B------:R-:W-:Y:S01]  /*6620*/  UIADD3.X UR15, URZ, UR15, URZ, UP2, !UPT ;  /* 0x0000000f3f0f7290 */ /* 0x000fe200097fe43f */
[----:B------:R-:W-:Y:S01]  /*6630*/  VIADD R14, R10, 0x1 ;  /* 0x000000010a0e7836 */ /* 0x000fe20000000000 */
[----:B------:R-:W-:Y:S01]  /*6640*/  UIADD3 UR16, UR8, 0x12000, URZ ;  /* 0x0001200008107890 */ /* 0x000fe2000fffe03f */
[----:B------:R-:W-:Y:S01]  /*6650*/  SEL R11, R13, RZ, P3 ;  /* 0x000000ff0d0b7207 */ /* 0x000fe20001800000 */
[----:B------:R-:W-:Y:S01]  /*6660*/  UIADD3 UR8, UR8, 0x14000, URZ ;  /* 0x0001400008087890 */ /* 0x000fe2000fffe03f */
[----:B------:R-:W-:-:S02]  /*6670*/  UMOV UR17, UR25 ;  /* 0x0000001900117c82 */ /* 0x000fc40008000000 */
[----:B------:R0:W-:Y:S01]  /*6680*/  UTMALDG.4D.IM2COL [UR24], [UR6], UR22 ;  /* 0x00000018060073b4 */ /* 0x0001e20008058016 */
[----:B------:R-:W-:Y:S01]  /*6690*/  UMOV UR9, UR25 ;  /* 0x0000001900097c82 */ /* 0x000fe20008000000 */
[----:B------:R-:W-:-:S03]  /*66a0*/  UMOV UR11, UR19 ;  /* 0x00000013000b7c82 */ /* 0x000fc60008000000 */
[----:B------:R-:W-:Y:S01]  /*66b0*/  @P3 IMAD.MOV R14, RZ, RZ, R10 ;  /* 0x000000ffff0e3224 */ /* 0x000fe200078e020a */
[----:B------:R0:W-:Y:S03]  /*66c0*/  UTMALDG.4D.MULTICAST [UR16], [UR14], UR30, desc[UR4] ;  /* 0x000004100e0073b4 */ /* 0x0001e6000801981e */
[----:B------:R-:W-:Y:S01]  /*66d0*/  IMAD.MOV.U32 R10, RZ, RZ, R14 ;  /* 0x000000ffff0a7224 */ /* 0x000fe200078e000e */
[----:B------:R0:W-:Y:S02]  /*66e0*/  UTMALDG.4D.MULTICAST [UR8], [UR14], UR30, desc[UR4] ;  /* 0x000004080e0073b4 */ /* 0x0001e4000801981e */
[----:B0-----:R-:W-:Y:S05]  /*66f0*/  @P5 BRA `(.L_x_157) ;  /* 0xfffffff800785947 */ /* 0x001fea000383ffff */
.L_x_153:
[----:B------:R-:W-:Y:S01]  /*6700*/  ISETP.GE.U32.AND P2, PT, R6, 0x9, PT ;  /* 0x000000090600780c */ /* 0x000fe20003f46070 */
[----:B------:R-:W-:Y:S05]  /*6710*/  WARPSYNC.ALL ;  /* 0x0000000000007948 */ /* 0x000fea0003800000 */
[----:B------:R-:W-:-:S07]  /*6720*/  ELECT P1, URZ, PT ;  /* 0x00000000003f782f */ /* 0x000fce0003820000 */
[----:B---3-5:R-:W-:-:S05]  /*6730*/  @P2 IMAD.WIDE.U32 R2, R6, 0x38e38e39, RZ ;  /* 0x38e38e3906022825 */ /* 0x028fca00078e00ff */
[----:B--2---:R-:W-:-:S04]  /*6740*/  @P2 SHF.R.U32.HI R0, RZ, 0x1, R3 ;  /* 0x00000001ff002819 */ /* 0x004fc80000011603 */
[----:B------:R-:W-:-:S04]  /*6750*/  @P2 LOP3.LUT R0, R0, 0x1, RZ, 0xc0, !PT ;  /* 0x0000000100002812 */ /* 0x000fc800078ec0ff */
[----:B------:R-:W-:Y:S01]  /*6760*/  @P2 ISETP.NE.U32.AND P0, PT, R0, 0x1, PT ;  /* 0x000000010000280c */ /* 0x000fe20003f05070 */
[----:B------:R-:W-:-:S12]  /*6770*/  @!P1 EXIT ;  /* 0x000000000000994d */ /* 0x000fd80003800000 */
[----:B------:R-:W-:Y:S01]  /*6780*/  LOP3.LUT R4, R4, 0x2, RZ, 0xfc, !PT ;  /* 0x0000000204047812 */ /* 0x000fe200078efcff */
[----:B------:R-:W-:Y:S01]  /*6790*/  IMAD.MOV.U32 R0, RZ, RZ, 0x1 ;  /* 0x00000001ff007424 */ /* 0x000fe200078e00ff */
[----:B------:R-:W-:Y:S02]  /*67a0*/  @P2 ISETP.NE.U32.AND.EX P0, PT, RZ, RZ, PT, P0 ;  /* 0x000000ffff00220c */ /* 0x000fe40003f05100 */
[----:B------:R-:W-:Y:S02]  /*67b0*/  ISETP.NE.AND P1, PT, R4, 0x3, PT ;  /* 0x000000030400780c */ /* 0x000fe40003f25270 */
[----:B------:R-:W-:-:S11]  /*67c0*/  @P2 SEL R0, RZ, 0x1, !P0 ;  /* 0x00000001ff002807 */ /* 0x000fd60004000000 */
[----:B------:R-:W-:Y:S05]  /*67d0*/  @!P1 BRA `(.L_x_158) ;  /* 0x0000000000049947 */ /* 0x000fea0003800000 */
[----:B------:R-:W-:Y:S01]  /*67e0*/  BPT.TRAP 0x1 ;  /* 0x000000040000795c */ /* 0x000fe20000300000 */
.L_x_158:
[----:B------:R-:W0:Y:S01]  /*67f0*/  S2R R5, SR_CgaCtaId ;  /* 0x0000000000057919 */ /* 0x000e220000008800 */
[----:B------:R-:W-:Y:S01]  /*6800*/  IMAD.WIDE.U32 R2, R6, 0x38e38e39, RZ ;  /* 0x38e38e3906027825 */ /* 0x000fe200078e00ff */
[----:B------:R-:W-:-:S04]  /*6810*/  MOV R2, 0x400 ;  /* 0x0000040000027802 */ /* 0x000fc80000000f00 */
[----:B------:R-:W-:-:S05]  /*6820*/  SHF.R.U32.HI R3, RZ, 0x1, R3 ;  /* 0x00000001ff037819 */ /* 0x000fca0000011603 */
[----:B------:R-:W-:Y:S01]  /*6830*/  IMAD R6, R3, -0x9, R6 ;  /* 0xfffffff703067824 */ /* 0x000fe200078e0206 */
[----:B0-----:R-:W-:Y:S02]  /*6840*/  LEA R2, R5, R2, 0x18 ;  /* 0x0000000205027211 */ /* 0x001fe400078ec0ff */
[----:B------:R-:W-:-:S03]  /*6850*/  SHF.L.U32 R5, R0, 0x1f, RZ ;  /* 0x0000001f00057819 */ /* 0x000fc600000006ff */
[----:B------:R-:W-:-:S04]  /*6860*/  VIADD R3, R2, 0x36048 ;  /* 0x0003604802037836 */ /* 0x000fc80000000000 */
[----:B------:R-:W-:-:S07]  /*6870*/  IMAD R2, R6, 0x8, R3 ;  /* 0x0000000806027824 */ /* 0x000fce00078e0203 */
.L_x_159:
[----:B0-----:R0:W1:Y:S02]  /*6880*/  SYNCS.PHASECHK.TRANS64.TRYWAIT P0, [R2+URZ], R5 ;  /* 0x00000005020075a7 */ /* 0x001064000800017f */
[----:B-1----:R-:W-:Y:S05]  /*6890*/  @!P0 NANOSLEEP.SYNCS 0x989680 ;  /* 0x009896800000895d */ /* 0x002fea0003900000 */
[----:B------:R-:W1:Y:S02]  /*68a0*/  @!P0 SYNCS.PHASECHK.TRANS64 P0, [R2+URZ], R5 ;  /* 0x00000005020085a7 */ /* 0x000e64000800007f */
[----:B-1----:R-:W-:Y:S05]  /*68b0*/  @!P0 BRA `(.L_x_159) ;  /* 0xfffffffc00f08947 */ /* 0x002fea000383ffff */
[----:B------:R-:W-:-:S05]  /*68c0*/  VIADD R6, R6, 0x1 ;  /* 0x0000000106067836 */ /* 0x000fca0000000000 */
[----:B------:R-:W-:-:S04]  /*68d0*/  ISETP.NE.AND P0, PT, R6, 0x9, PT ;  /* 0x000000090600780c */ /* 0x000fc80003f05270 */
[----:B0-----:R-:W-:Y:S02]  /*68e0*/  SEL R5, RZ, 0x1, P0 ;  /* 0x00000001ff057807 */ /* 0x001fe40000000000 */
[----:B------:R-:W-:Y:S02]  /*68f0*/  SEL R6, R6, RZ, P0 ;  /* 0x000000ff06067207 */ /* 0x000fe40000000000 */
[----:B------:R-:W-:-:S03]  /*6900*/  LOP3.LUT R7, R0, R5, RZ, 0x3c, !PT ;  /* 0x0000000500077212 */ /* 0x000fc600078e3cff */
[----:B------:R-:W-:Y:S01]  /*6910*/  IMAD R0, R6, 0x8, R3 ;  /* 0x0000000806007824 */ /* 0x000fe200078e0203 */
[----:B------:R-:W-:-:S07]  /*6920*/  SHF.L.U32 R5, R7, 0x1f, RZ ;  /* 0x0000001f07057819 */ /* 0x000fce00000006ff */
.L_x_160:
        /* <DEDUP_REMOVED lines=11> */
.L_x_161:
        /* <DEDUP_REMOVED lines=11> */
.L_x_162:
        /* <DEDUP_REMOVED lines=11> */
.L_x_163:
        /* <DEDUP_REMOVED lines=11> */
.L_x_164:
        /* <DEDUP_REMOVED lines=11> */
.L_x_165:
        /* <DEDUP_REMOVED lines=11> */
.L_x_166:
        /* <DEDUP_REMOVED lines=11> */
.L_x_167:
[----:B0-----:R0:W1:Y:S02]  /*6e00*/  SYNCS.PHASECHK.TRANS64.TRYWAIT P0, [R6+URZ], R3 ;  /* 0x00000003060075a7 */ /* 0x001064000800017f */
[----:B-1----:R-:W-:Y:S05]  /*6e10*/  @!P0 NANOSLEEP.SYNCS 0x989680 ;  /* 0x009896800000895d */ /* 0x002fea0003900000 */
[----:B------:R-:W1:Y:S02]  /*6e20*/  @!P0 SYNCS.PHASECHK.TRANS64 P0, [R6+URZ], R3 ;  /* 0x00000003060085a7 */ /* 0x000e64000800007f */
[----:B-1----:R-:W-:Y:S05]  /*6e30*/  @P0 EXIT ;  /* 0x000000000000094d */ /* 0x002fea0003800000 */
[----:B------:R-:W-:Y:S05]  /*6e40*/  BRA `(.L_x_167) ;  /* 0xfffffffc00ec7947 */ /* 0x000fea000383ffff */
.L_x_168:
[----:B------:R-:W-:-:S00]  /*6e50*/  BRA `(.L_x_168) ;  /* 0xfffffffc00fc7947 */ /* 0x000fc0000383ffff */
[----:B------:R-:W-:-:S00]  /*6e60*/  NOP ;  /* 0x0000000000007918 */ /* 0x000fc00000000000 */
        /* <DEDUP_REMOVED lines=9> */
.L_x_169:


//--------------------- .nv.shared._ZN7cutlass13device_kernelINS_4conv6kernel13ConvUniversalINS1_16ConvProblemShapeILNS1_8OperatorE1ELi2EEENS1_10collective14CollectiveConvINS1_46MainloopSm90TmaGmmaWarpSpecializedImplicitGemmILS5_1ELi9ELi2EN4cute5tupleIJNSA_1CILi2EEENSC_ILi1EEESE_EEENS1_36KernelImplicitTmaWarpSpecializedSm90ELi1EEENSB_IJNSC_ILi64EEENSC_ILi128EEENSB_IJSI_EEEEEENS_6half_tESM_NSA_8TiledMMAINSA_8MMA_AtomIJNSA_4SM904GMMA26MMA_64x128x16_F32F16F16_SSILNSQ_5MajorE0ELSS_1ELNSQ_7ScaleInE1ELST_1EEEEEENSA_6LayoutINSB_IJSE_SE_SE_EEENSB_IJNSC_ILi0EEESY_SY_EEEEENSB_IJNSA_10UnderscoreES11_S11_EEEEENS7_6detail26Sm90ImplicitGemmTileTraitsINSA_20SM90_TMA_LOAD_IM2COLENSA_14ComposedLayoutINSA_7SwizzleILi3ELi4ELi3EEENSA_18smem_ptr_flag_bitsILi16EEENSW_INSB_IJNSB_IJNSC_ILi8EEES1C_EEENSB_IJSI_SE_EEENSB_IJSE_NSC_ILi9EEEEEEEEENSB_IJNSB_IJSI_NSC_ILi512EEEEEENSB_IJSE_SY_EEENSB_IJSY_NSC_ILi4096EEEEEEEEEEEEEvEENS15_INSA_23SM90_TMA_LOAD_MULTICASTENS17_IS19_S1B_NSW_INSB_IJNSB_IJSI_SD_EEES1D_S1G_EEENSB_IJNSB_IJSE_S1L_EEES1J_NSB_IJSY_NSC_ILi8192EEEEEEEEEEEEEvEEEENS_8epilogue10collective6detail29Sm90TmaWarpSpecializedAdapterINS23_15DefaultEpilogueISM_NSB_IJNSB_IJlllEEESE_SY_EEES28_NS22_6thread17LinearCombinationISM_Li1EffLNS29_9ScaleType4KindE0ELNS_15FloatRoundStyleE2ESM_EENS_4gemm15EpilogueDefaultEEEEEvvEEEEvNT_6ParamsE --------------------------
	.section	.nv.shared._ZN7cutlass13device_kernelINS_4conv6kernel13ConvUniversalINS1_16ConvProblemShapeILNS1_8OperatorE1ELi2EEENS1_10collective14CollectiveConvINS1_46MainloopSm90TmaGmmaWarpSpecializedImplicitGemmILS5_1ELi9ELi2EN4cute5tupleIJNSA_1CILi2EEENSC_ILi1EEESE_EEENS1_36KernelImplicitTmaWarpSpecializedSm90ELi1EEENSB_IJNSC_ILi64EEENSC_ILi128EEENSB_IJSI_EEEEEENS_6half_tESM_NSA_8TiledMMAINSA_8MMA_AtomIJNSA_4SM904GMMA26MMA_64x128x16_F32F16F16_SSILNSQ_5MajorE0ELSS_1ELNSQ_7ScaleInE1ELST_1EEEEEENSA_6LayoutINSB_IJSE_SE_SE_EEENSB_IJNSC_ILi0EEESY_SY_EEEEENSB_IJNSA_10UnderscoreES11_S11_EEEEENS7_6detail26Sm90ImplicitGemmTileTraitsINSA_20SM90_TMA_LOAD_IM2COLENSA_14ComposedLayoutINSA_7SwizzleILi3ELi4ELi3EEENSA_18smem_ptr_flag_bitsILi16EEENSW_INSB_IJNSB_IJNSC_ILi8EEES1C_EEENSB_IJSI_SE_EEENSB_IJSE_NSC_ILi9EEEEEEEEENSB_IJNSB_IJSI_NSC_ILi512EEEEEENSB_IJSE_SY_EEENSB_IJSY_NSC_ILi4096EEEEEEEEEEEEEvEENS15_INSA_23SM90_TMA_LOAD_MULTICASTENS17_IS19_S1B_NSW_INSB_IJNSB_IJSI_SD_EEES1D_S1G_EEENSB_IJNSB_IJSE_S1L_EEES1J_NSB_IJSY_NSC_ILi8192EEEEEEEEEEEEEvEEEENS_8epilogue10collective6detail29Sm90TmaWarpSpecializedAdapterINS23_15DefaultEpilogueISM_NSB_IJNSB_IJlllEEESE_SY_EEES28_NS22_6thread17LinearCombinationISM_Li1EffLNS29_9ScaleType4KindE0ELNS_15FloatRoundStyleE2ESM_EENS_4gemm15EpilogueDefaultEEEEEvvEEEEvNT_6ParamsE,"aw",@nobits
	.sectionflags	@""
	.align	16
	.zero		1024


//--------------------- .nv.shared.reserved.0     --------------------------
	.section	.nv.shared.reserved.0,"aw",@nobits
	.weak		__nv_reservedSMEM_offset_0_alias
	.size		__nv_reservedSMEM_offset_0_alias, 0, 0
	.other		__nv_reservedSMEM_offset_0_alias,@"STO_CUDA_RESERVED_SHARED STV_DEFAULT"
__nv_reservedSMEM_offset_0_alias:
	.zero		0


//--------------------- .nv.global                --------------------------
	.section	.nv.global,"aw",@nobits
.nv.global:
	.type		_ZN39_INTERNAL_b0109aac_4_k_cu_4d335d6e_28744cute1_E,@object
	.size		_ZN39_INTERNAL_b0109aac_4_k_cu_4d335d6e_28744cute1_E,(_ZN39_INTERNAL_b0109aac_4_k_cu_4d335d6e_28744cuda3std3__45__cpo6cbeginE - _ZN39_INTERNAL_b0109aac_4_k_cu_4d335d6e_28744cute1_E)
_ZN39_INTERNAL_b0109aac_4_k_cu_4d335d6e_28744cute1_E:
	.zero		1
	.type		_ZN39_INTERNAL_b0109aac_4_k_cu_4d335d6e_28744cuda3std3__45__cpo6cbeginE,@object
	.size		_ZN39_INTERNAL_b0109aac_4_k_cu_4d335d6e_28744cuda3std3__45__cpo6cbeginE,(_ZN39_INTERNAL_b0109aac_4_k_cu_4d335d6e_28744cuda3std3__48in_placeE - _ZN39_INTERNAL_b0109aac_4_k_cu_4d335d6e_28744cuda3std3__45__cpo6cbeginE)
_ZN39_INTERNAL_b0109aac_4_k_cu_4d335d6e_28744cuda3std3__45__cpo6cbeginE:
	.zero		1
	.type		_ZN39_INTERNAL_b0109aac_4_k_cu_4d335d6e_28744cuda3std3__48in_placeE,@object
	.size		_ZN39_INTERNAL_b0109aac_4_k_cu_4d335d6e_28744cuda3std3__48in_placeE,(_ZN39_INTERNAL_b0109aac_4_k_cu_4d335d6e_28744cuda3std6ranges3__45__cpo9iter_moveE - _ZN39_INTERNAL_b0109aac_4_k_cu_4d335d6e_28744cuda3std3__48in_placeE)
_ZN39_INTERNAL_b0109aac_4_k_cu_4d335d6e_28744cuda3std3__48in_placeE:
	.zero		1
	.type		_ZN39_INTERNAL_b0109aac_4_k_cu_4d335d6e_28744cuda3std6ranges3__45__cpo9iter_moveE,@object
	.size		_ZN39_INTERNAL_b0109aac_4_k_cu_4d335d6e_28744cuda3std6ranges3__45__cpo9iter_moveE,(_ZN39_INTERNAL_b0109aac_4_k_cu_4d335d6e_28744cuda3std3__45__cpo5beginE - _ZN39_INTERNAL_b0109aac_4_k_cu_4d335d6e_28744cuda3std6ranges3__45__cpo9iter_moveE)
_ZN39_INTERNAL_b0109aac_4_k_cu_4d335d6e_28744cuda3std6ranges3__45__cpo9iter_moveE:
	.zero		1
	.type		_ZN39_INTERNAL_b0109aac_4_k_cu_4d335d6e_28744cuda3std3__45__cpo5beginE,@object
	.size		_ZN39_INTERNAL_b0109aac_4_k_cu_4d335d6e_28744cuda3std3__45__cpo5beginE,(_ZN39_INTERNAL_b0109aac_4_k_cu_4d335d6e_28744cuda3std3__441_GLOBAL__N__b0109aac_4_k_cu_4d335d6e_28746ignoreE - _ZN39_INTERNAL_b0109aac_4_k_cu_4d335d6e_28744cuda3std3__45__cpo5beginE)
_ZN39_INTERNAL_b0109aac_4_k_cu_4d335d6e_28744cuda3std3__45__cpo5beginE:
	.zero		1
	.type		_ZN39_INTERNAL_b0109aac_4_k_cu_4d335d6e_28744cuda3std3__441_GLOBAL__N__b0109aac_4_k_cu_4d335d6e_28746ignoreE,@object
	.size		_ZN39_INTERNAL_b0109aac_4_k_cu_4d335d6e_28744cuda3std3__441_GLOBAL__N__b0109aac_4_k_cu_4d335d6e_28746ignoreE,(_ZN39_INTERNAL_b0109aac_4_k_cu_4d335d6e_28744cute7productE - _ZN39_INTERNAL_b0109aac_4_k_cu_4d335d6e_28744cuda3std3__441_GLOBAL__N__b0109aac_4_k_cu_4d335d6e_28746ignoreE)
_ZN39_INTERNAL_b0109aac_4_k_cu_4d335d6e_28744cuda3std3__441_GLOBAL__N__b0109aac_4_k_cu_4d335d6e_28746ignoreE:
	.zero		1
	.type		_ZN39_INTERNAL_b0109aac_4_k_cu_4d335d6e_28744cute7productE,@object
	.size		_ZN39_INTERNAL_b0109aac_4_k_cu_4d335d6e_28744cute7productE,(_ZN39_INTERNAL_b0109aac_4_k_cu_4d335d6e_28744cuda3std3__45__cpo3endE - _ZN39_INTERNAL_b0109aac_4_k_cu_4d335d6e_28744cute7productE)
_ZN39_INTERNAL_b0109aac_4_k_cu_4d335d6e_28744cute7productE:
	.zero		1
	.type		_ZN39_INTERNAL_b0109aac_4_k_cu_4d335d6e_28744cuda3std3__45__cpo3endE,@object
	.size		_ZN39_INTERNAL_b0109aac_4_k_cu_4d335d6e_28744cuda3std3__45__cpo3endE,(_ZN39_INTERNAL_b0109aac_4_k_cu_4d335d6e_28744cuda3std3__419piecewise_constructE - _ZN39_INTERNAL_b0109aac_4_k_cu_4d335d6e_28744cuda3std3__45__cpo3endE)
_ZN39_INTERNAL_b0109aac_4_k_cu_4d335d6e_28744cuda3std3__45__cpo3endE:
	.zero		1
	.type		_ZN39_INTERNAL_b0109aac_4_k_cu_4d335d6e_28744cuda3std3__419piecewise_constructE,@object
	.size		_ZN39_INTERNAL_b0109aac_4_k_cu_4d335d6e_28744cuda3std3__419piecewise_constructE,(_ZN39_INTERNAL_b0109aac_4_k_cu_4d335d6e_28744cuda3std3__45__cpo4cendE - _ZN39_INTERNAL_b0109aac_4_k_cu_4d335d6e_28744cuda3std3__419piecewise_constructE)
_ZN39_INTERNAL_b0109aac_4_k_cu_4d335d6e_28744cuda3std3__419piecewise_constructE:
	.zero		1
	.type		_ZN39_INTERNAL_b0109aac_4_k_cu_4d335d6e_28744cuda3std3__45__cpo4cendE,@object
	.size		_ZN39_INTERNAL_b0109aac_4_k_cu_4d335d6e_28744cuda3std3__45__cpo4cendE,(_ZN39_INTERNAL_b0109aac_4_k_cu_4d335d6e_28744cuda3std6ranges3__45__cpo4swapE - _ZN39_INTERNAL_b0109aac_4_k_cu_4d335d6e_28744cuda3std3__45__cpo4cendE)
_ZN39_INTERNAL_b0109aac_4_k_cu_4d335d6e_28744cuda3std3__45__cpo4cendE:
	.zero		1
	.type		_ZN39_INTERNAL_b0109aac_4_k_cu_4d335d6e_28744cuda3std6ranges3__45__cpo4swapE,@object
	.size		_ZN39_INTERNAL_b0109aac_4_k_cu_4d335d6e_28744cuda3std6ranges3__45__cpo4swapE,(.L_7 - _ZN39_INTERNAL_b0109aac_4_k_cu_4d335d6e_28744cuda3std6ranges3__45__cpo4swapE)
_ZN39_INTERNAL_b0109aac_4_k_cu_4d335d6e_28744cuda3std6ranges3__45__cpo4swapE:
	.zero		1
.L_7:


//--------------------- .nv.constant0._ZN7cutlass13device_kernelINS_4conv6kernel13ConvUniversalINS1_16ConvProblemShapeILNS1_8OperatorE1ELi2EEENS1_10collective14CollectiveConvINS1_46MainloopSm90TmaGmmaWarpSpecializedImplicitGemmILS5_1ELi9ELi2EN4cute5tupleIJNSA_1CILi2EEENSC_ILi1EEESE_EEENS1_36KernelImplicitTmaWarpSpecializedSm90ELi1EEENSB_IJNSC_ILi64EEENSC_ILi128EEENSB_IJSI_EEEEEENS_6half_tESM_NSA_8TiledMMAINSA_8MMA_AtomIJNSA_4SM904GMMA26MMA_64x128x16_F32F16F16_SSILNSQ_5MajorE0ELSS_1ELNSQ_7ScaleInE1ELST_1EEEEEENSA_6LayoutINSB_IJSE_SE_SE_EEENSB_IJNSC_ILi0EEESY_SY_EEEEENSB_IJNSA_10UnderscoreES11_S11_EEEEENS7_6detail26Sm90ImplicitGemmTileTraitsINSA_20SM90_TMA_LOAD_IM2COLENSA_14ComposedLayoutINSA_7SwizzleILi3ELi4ELi3EEENSA_18smem_ptr_flag_bitsILi16EEENSW_INSB_IJNSB_IJNSC_ILi8EEES1C_EEENSB_IJSI_SE_EEENSB_IJSE_NSC_ILi9EEEEEEEEENSB_IJNSB_IJSI_NSC_ILi512EEEEEENSB_IJSE_SY_EEENSB_IJSY_NSC_ILi4096EEEEEEEEEEEEEvEENS15_INSA_23SM90_TMA_LOAD_MULTICASTENS17_IS19_S1B_NSW_INSB_IJNSB_IJSI_SD_EEES1D_S1G_EEENSB_IJNSB_IJSE_S1L_EEES1J_NSB_IJSY_NSC_ILi8192EEEEEEEEEEEEEvEEEENS_8epilogue10collective6detail29Sm90TmaWarpSpecializedAdapterINS23_15DefaultEpilogueISM_NSB_IJNSB_IJlllEEESE_SY_EEES28_NS22_6thread17LinearCombinationISM_Li1EffLNS29_9ScaleType4KindE0ELNS_15FloatRoundStyleE2ESM_EENS_4gemm15EpilogueDefaultEEEEEvvEEEEvNT_6ParamsE --------------------------
	.section	.nv.constant0._ZN7cutlass13device_kernelINS_4conv6kernel13ConvUniversalINS1_16ConvProblemShapeILNS1_8OperatorE1ELi2EEENS1_10collective14CollectiveConvINS1_46MainloopSm90TmaGmmaWarpSpecializedImplicitGemmILS5_1ELi9ELi2EN4cute5tupleIJNSA_1CILi2EEENSC_ILi1EEESE_EEENS1_36KernelImplicitTmaWarpSpecializedSm90ELi1EEENSB_IJNSC_ILi64EEENSC_ILi128EEENSB_IJSI_EEEEEENS_6half_tESM_NSA_8TiledMMAINSA_8MMA_AtomIJNSA_4SM904GMMA26MMA_64x128x16_F32F16F16_SSILNSQ_5MajorE0ELSS_1ELNSQ_7ScaleInE1ELST_1EEEEEENSA_6LayoutINSB_IJSE_SE_SE_EEENSB_IJNSC_ILi0EEESY_SY_EEEEENSB_IJNSA_10UnderscoreES11_S11_EEEEENS7_6detail26Sm90ImplicitGemmTileTraitsINSA_20SM90_TMA_LOAD_IM2COLENSA_14ComposedLayoutINSA_7SwizzleILi3ELi4ELi3EEENSA_18smem_ptr_flag_bitsILi16EEENSW_INSB_IJNSB_IJNSC_ILi8EEES1C_EEENSB_IJSI_SE_EEENSB_IJSE_NSC_ILi9EEEEEEEEENSB_IJNSB_IJSI_NSC_ILi512EEEEEENSB_IJSE_SY_EEENSB_IJSY_NSC_ILi4096EEEEEEEEEEEEEvEENS15_INSA_23SM90_TMA_LOAD_MULTICASTENS17_IS19_S1B_NSW_INSB_IJNSB_IJSI_SD_EEES1D_S1G_EEENSB_IJNSB_IJSE_S1L_EEES1J_NSB_IJSY_NSC_ILi8192EEEEEEEEEEEEEvEEEENS_8epilogue10collective6detail29Sm90TmaWarpSpecializedAdapterINS23_15DefaultEpilogueISM_NSB_IJNSB_IJlllEEESE_SY_EEES28_NS22_6thread17LinearCombinationISM_Li1EffLNS29_9ScaleType4KindE0ELNS_15FloatRoundStyleE2ESM_EENS_4gemm15EpilogueDefaultEEEEEvvEEEEvNT_6ParamsE,"a",@progbits
	.sectionflags	@""
	.align	4
.nv.constant0._ZN7cutlass13device_kernelINS_4conv6kernel13ConvUniversalINS1_16ConvProblemShapeILNS1_8OperatorE1ELi2EEENS1_10collective14CollectiveConvINS1_46MainloopSm90TmaGmmaWarpSpecializedImplicitGemmILS5_1ELi9ELi2EN4cute5tupleIJNSA_1CILi2EEENSC_ILi1EEESE_EEENS1_36KernelImplicitTmaWarpSpecializedSm90ELi1EEENSB_IJNSC_ILi64EEENSC_ILi128EEENSB_IJSI_EEEEEENS_6half_tESM_NSA_8TiledMMAINSA_8MMA_AtomIJNSA_4SM904GMMA26MMA_64x128x16_F32F16F16_SSILNSQ_5MajorE0ELSS_1ELNSQ_7ScaleInE1ELST_1EEEEEENSA_6LayoutINSB_IJSE_SE_SE_EEENSB_IJNSC_ILi0EEESY_SY_EEEEENSB_IJNSA_10UnderscoreES11_S11_EEEEENS7_6detail26Sm90ImplicitGemmTileTraitsINSA_20SM90_TMA_LOAD_IM2COLENSA_14ComposedLayoutINSA_7SwizzleILi3ELi4ELi3EEENSA_18smem_ptr_flag_bitsILi16EEENSW_INSB_IJNSB_IJNSC_ILi8EEES1C_EEENSB_IJSI_SE_EEENSB_IJSE_NSC_ILi9EEEEEEEEENSB_IJNSB_IJSI_NSC_ILi512EEEEEENSB_IJSE_SY_EEENSB_IJSY_NSC_ILi4096EEEEEEEEEEEEEvEENS15_INSA_23SM90_TMA_LOAD_MULTICASTENS17_IS19_S1B_NSW_INSB_IJNSB_IJSI_SD_EEES1D_S1G_EEENSB_IJNSB_IJSE_S1L_EEES1J_NSB_IJSY_NSC_ILi8192EEEEEEEEEEEEEvEEEENS_8epilogue10collective6detail29Sm90TmaWarpSpecializedAdapterINS23_15DefaultEpilogueISM_NSB_IJNSB_IJlllEEESE_SY_EEES28_NS22_6thread17LinearCombinationISM_Li1EffLNS29_9ScaleType4KindE0ELNS_15FloatRoundStyleE2ESM_EENS_4gemm15EpilogueDefaultEEEEEvvEEEEvNT_6ParamsE:
	.zero		1536


//--------------------- SYMBOLS --------------------------

	.type		.nv.reservedSmem.offset0,@object
	.size		.nv.reservedSmem.offset0,0x4
